//
// Generated by NVIDIA NVVM Compiler
//
// Compiler Build ID: CL-36424714
// Cuda compilation tools, release 13.0, V13.0.88
// Based on NVVM 20.0.0
//

.version 9.0
.target sm_100
.address_size 64

	// .globl	_Z10find_valuePclPllS0_S0_llS_iS0_
.extern .func __assertfail
(
	.param .b64 __assertfail_param_0,
	.param .b64 __assertfail_param_1,
	.param .b32 __assertfail_param_2,
	.param .b64 __assertfail_param_3,
	.param .b64 __assertfail_param_4
)
;
.global .align 1 .b8 __unnamed_1[93] = {118, 111, 105, 100, 32, 102, 105, 110, 100, 95, 118, 97, 108, 117, 101, 40, 99, 104, 97, 114, 32, 42, 44, 32, 108, 111, 110, 103, 44, 32, 108, 111, 110, 103, 32, 42, 44, 32, 108, 111, 110, 103, 44, 32, 108, 111, 110, 103, 32, 42, 44, 32, 108, 111, 110, 103, 32, 42, 44, 32, 108, 111, 110, 103, 44, 32, 108, 111, 110, 103, 44, 32, 99, 104, 97, 114, 32, 42, 44, 32, 105, 110, 116, 44, 32, 108, 111, 110, 103, 32, 42, 41};
.global .align 1 .b8 $str[27] = {114, 101, 115, 117, 108, 116, 95, 105, 110, 100, 101, 120, 32, 60, 32, 114, 101, 115, 117, 108, 116, 95, 115, 105, 122, 101};
.global .align 1 .b8 $str$1[27] = {47, 116, 109, 112, 47, 115, 97, 115, 115, 95, 99, 117, 95, 103, 100, 56, 113, 51, 103, 107, 118, 47, 107, 46, 99, 117};
.global .align 1 .b8 $str$2[8] = {105, 32, 60, 61, 32, 51, 53};
.global .align 1 .b8 $str$3[112] = {99, 117, 114, 114, 101, 110, 116, 95, 99, 104, 97, 114, 97, 99, 116, 101, 114, 32, 61, 61, 32, 39, 92, 110, 39, 32, 124, 124, 32, 99, 117, 114, 114, 101, 110, 116, 95, 99, 104, 97, 114, 97, 99, 116, 101, 114, 32, 61, 61, 32, 39, 92, 114, 39, 32, 124, 124, 32, 99, 117, 114, 114, 101, 110, 116, 95, 99, 104, 97, 114, 97, 99, 116, 101, 114, 32, 61, 61, 32, 39, 92, 116, 39, 32, 124, 124, 32, 99, 117, 114, 114, 101, 110, 116, 95, 99, 104, 97, 114, 97, 99, 116, 101, 114, 32, 61, 61, 32, 39, 32, 39};
.global .align 1 .b8 $str$4[6] = {106, 32, 60, 32, 110};
.global .align 1 .b8 $str$5[6] = {102, 97, 108, 115, 101};
.global .align 1 .b8 $str$6[35] = {115, 116, 114, 105, 110, 103, 95, 101, 110, 100, 95, 105, 110, 100, 101, 120, 32, 62, 61, 32, 110, 101, 119, 95, 108, 105, 110, 101, 95, 115, 116, 97, 114, 116};

.visible .entry _Z10find_valuePclPllS0_S0_llS_iS0_(
	.param .u64 .ptr .align 1 _Z10find_valuePclPllS0_S0_llS_iS0__param_0,
	.param .u64 _Z10find_valuePclPllS0_S0_llS_iS0__param_1,
	.param .u64 .ptr .align 1 _Z10find_valuePclPllS0_S0_llS_iS0__param_2,
	.param .u64 _Z10find_valuePclPllS0_S0_llS_iS0__param_3,
	.param .u64 .ptr .align 1 _Z10find_valuePclPllS0_S0_llS_iS0__param_4,
	.param .u64 .ptr .align 1 _Z10find_valuePclPllS0_S0_llS_iS0__param_5,
	.param .u64 _Z10find_valuePclPllS0_S0_llS_iS0__param_6,
	.param .u64 _Z10find_valuePclPllS0_S0_llS_iS0__param_7,
	.param .u64 .ptr .align 1 _Z10find_valuePclPllS0_S0_llS_iS0__param_8,
	.param .u32 _Z10find_valuePclPllS0_S0_llS_iS0__param_9,
	.param .u64 .ptr .align 1 _Z10find_valuePclPllS0_S0_llS_iS0__param_10
)
{
	.local .align 16 .b8 	__local_depot0[192];
	.reg .b64 	%SP;
	.reg .b64 	%SPL;
	.reg .pred 	%p<81>;
	.reg .b16 	%rs<46>;
	.reg .b32 	%r<175>;
	.reg .b64 	%rd<258>;

	mov.u64 	%SPL, __local_depot0;
	ld.param.u64 	%rd77, [_Z10find_valuePclPllS0_S0_llS_iS0__param_0];
	ld.param.u64 	%rd71, [_Z10find_valuePclPllS0_S0_llS_iS0__param_1];
	ld.param.u64 	%rd73, [_Z10find_valuePclPllS0_S0_llS_iS0__param_3];
	ld.param.u64 	%rd78, [_Z10find_valuePclPllS0_S0_llS_iS0__param_5];
	ld.param.u64 	%rd75, [_Z10find_valuePclPllS0_S0_llS_iS0__param_7];
	ld.param.u64 	%rd79, [_Z10find_valuePclPllS0_S0_llS_iS0__param_8];
	ld.param.u32 	%r81, [_Z10find_valuePclPllS0_S0_llS_iS0__param_9];
	cvta.to.global.u64 	%rd1, %rd78;
	cvta.to.global.u64 	%rd2, %rd77;
	cvta.to.global.u64 	%rd3, %rd79;
	add.u64 	%rd4, %SPL, 0;
	add.u64 	%rd5, %SPL, 128;
	mov.u32 	%r82, %ctaid.x;
	mov.u32 	%r83, %ntid.x;
	mul.lo.s32 	%r1, %r82, %r83;
	mov.u32 	%r84, %nctaid.x;
	mul.lo.s32 	%r85, %r83, %r84;
	cvt.s64.s32 	%rd6, %r85;
	add.s64 	%rd82, %rd6, %rd73;
	add.s64 	%rd7, %rd82, -1;
	or.b64  	%rd83, %rd7, %rd6;
	and.b64  	%rd84, %rd83, -4294967296;
	setp.ne.s64 	%p3, %rd84, 0;
	@%p3 bra 	$L__BB0_2;
	cvt.u32.u64 	%r86, %rd6;
	cvt.u32.u64 	%r87, %rd7;
	div.u32 	%r88, %r87, %r86;
	cvt.u64.u32 	%rd233, %r88;
	bra.uni 	$L__BB0_3;
$L__BB0_2:
	div.s64 	%rd233, %rd7, %rd6;
$L__BB0_3:
	mov.u32 	%r89, %tid.x;
	add.s32 	%r90, %r1, %r89;
	cvt.s64.s32 	%rd85, %r90;
	mul.lo.s64 	%rd235, %rd233, %rd85;
	setp.lt.s64 	%p4, %rd233, 1;
	setp.ge.s64 	%p5, %rd235, %rd73;
	or.pred  	%p6, %p4, %p5;
	@%p6 bra 	$L__BB0_91;
	add.s64 	%rd87, %rd235, %rd233;
	min.s64 	%rd12, %rd87, %rd73;
$L__BB0_5:
	mov.u64 	%rd14, %rd235;
	ld.param.u64 	%rd230, [_Z10find_valuePclPllS0_S0_llS_iS0__param_2];
	cvta.to.global.u64 	%rd88, %rd230;
	shl.b64 	%rd89, %rd14, 3;
	add.s64 	%rd15, %rd88, %rd89;
	ld.global.u64 	%rd16, [%rd15];
	add.s64 	%rd235, %rd14, 1;
	setp.ge.s64 	%p7, %rd235, %rd73;
	mov.u64 	%rd236, %rd71;
	@%p7 bra 	$L__BB0_7;
	ld.global.u64 	%rd236, [%rd15+8];
$L__BB0_7:
	mov.b64 	%rd90, -1;
	st.local.v2.u64 	[%rd4], {%rd236, %rd90};
	st.local.v2.u64 	[%rd4+16], {%rd90, %rd90};
	st.local.v2.u64 	[%rd4+32], {%rd90, %rd90};
	st.local.v2.u64 	[%rd4+48], {%rd90, %rd90};
	st.local.v2.u64 	[%rd4+64], {%rd90, %rd90};
	st.local.v2.u64 	[%rd4+80], {%rd90, %rd90};
	st.local.v2.u64 	[%rd4+96], {%rd90, %rd90};
	st.local.v2.u64 	[%rd4+112], {%rd90, %rd90};
	mov.b32 	%r92, -1;
	st.local.v4.u32 	[%rd5], {%r92, %r92, %r92, %r92};
	st.local.v4.u32 	[%rd5+16], {%r92, %r92, %r92, %r92};
	st.local.v4.u32 	[%rd5+32], {%r92, %r92, %r92, %r92};
	st.local.v4.u32 	[%rd5+48], {%r92, %r92, %r92, %r92};
	min.s64 	%rd91, %rd71, %rd236;
	setp.le.s64 	%p8, %rd91, %rd16;
	@%p8 bra 	$L__BB0_90;
	cvt.u32.u64 	%r94, %rd14;
	mul.lo.s32 	%r95, %r81, %r94;
	shl.b32 	%r4, %r95, 1;
	mov.b32 	%r165, 0;
	mov.b16 	%rs44, 1;
	mov.u64 	%rd250, %rd16;
	mov.u32 	%r164, %r165;
	mov.u32 	%r163, %r165;
$L__BB0_9:
	and.b16  	%rs12, %rs44, 255;
	setp.eq.s16 	%p9, %rs12, 0;
	mov.u16 	%rs43, %rs45;
	@%p9 bra 	$L__BB0_70;
$L__BB0_10:
	mov.u32 	%r14, %r163;
	mov.u32 	%r13, %r164;
	add.s32 	%r164, %r13, 1;
	cvt.s64.s32 	%rd92, %r13;
	add.s64 	%rd24, %rd3, %rd92;
	ld.global.u8 	%rs43, [%rd24];
	mov.b16 	%rs45, 0;
	setp.gt.s16 	%p10, %rs43, 3;
	@%p10 bra 	$L__BB0_17;
	setp.gt.s16 	%p14, %rs43, 1;
	@%p14 bra 	$L__BB0_14;
	setp.eq.s16 	%p17, %rs43, 1;
	@%p17 bra 	$L__BB0_43;
	setp.eq.s16 	%p18, %rs43, 0;
	@%p18 bra 	$L__BB0_90;
	bra.uni 	$L__BB0_16;
$L__BB0_14:
	setp.eq.s16 	%p15, %rs43, 2;
	@%p15 bra 	$L__BB0_48;
	setp.eq.s16 	%p16, %rs43, 3;
	@%p16 bra 	$L__BB0_49;
$L__BB0_16:
	mov.u64 	%rd185, $str$5;
	cvta.global.u64 	%rd186, %rd185;
	mov.u64 	%rd187, $str$1;
	cvta.global.u64 	%rd188, %rd187;
	mov.u64 	%rd189, __unnamed_1;
	cvta.global.u64 	%rd190, %rd189;
	{ // callseq 6, 0
	.param .b64 param0;
	st.param.b64 	[param0], %rd186;
	.param .b64 param1;
	st.param.b64 	[param1], %rd188;
	.param .b32 param2;
	st.param.b32 	[param2], 212;
	.param .b64 param3;
	st.param.b64 	[param3], %rd190;
	.param .b64 param4;
	st.param.b64 	[param4], 1;
	call.uni 
	__assertfail, 
	(
	param0, 
	param1, 
	param2, 
	param3, 
	param4
	);
	} // callseq 6
	mov.pred 	%p80, 0;
	mov.u32 	%r163, %r14;
	bra.uni 	$L__BB0_69;
$L__BB0_17:
	setp.eq.s16 	%p11, %rs43, 4;
	@%p11 bra 	$L__BB0_37;
	setp.eq.s16 	%p12, %rs43, 5;
	@%p12 bra 	$L__BB0_31;
	setp.ne.s16 	%p13, %rs43, 6;
	@%p13 bra 	$L__BB0_16;
	add.s32 	%r156, %r13, 2;
	ld.global.s8 	%r155, [%rd24+1];
	setp.gt.s32 	%p19, %r155, -1;
	mov.b32 	%r159, 0;
	mov.u32 	%r160, %r159;
	@%p19 bra 	$L__BB0_26;
	mov.b32 	%r160, 0;
	mov.u32 	%r159, %r160;
$L__BB0_22:
	and.b32  	%r98, %r155, 127;
	shl.b32 	%r99, %r98, %r160;
	or.b32  	%r159, %r99, %r159;
	setp.lt.u32 	%p20, %r160, 29;
	@%p20 bra 	$L__BB0_24;
	mov.u64 	%rd93, $str$2;
	cvta.global.u64 	%rd94, %rd93;
	mov.u64 	%rd95, $str$1;
	cvta.global.u64 	%rd96, %rd95;
	mov.u64 	%rd97, __unnamed_1;
	cvta.global.u64 	%rd98, %rd97;
	{ // callseq 0, 0
	.param .b64 param0;
	st.param.b64 	[param0], %rd94;
	.param .b64 param1;
	st.param.b64 	[param1], %rd96;
	.param .b32 param2;
	st.param.b32 	[param2], 178;
	.param .b64 param3;
	st.param.b64 	[param3], %rd98;
	.param .b64 param4;
	st.param.b64 	[param4], 1;
	call.uni 
	__assertfail, 
	(
	param0, 
	param1, 
	param2, 
	param3, 
	param4
	);
	} // callseq 0
$L__BB0_24:
	add.s32 	%r58, %r156, 1;
	cvt.s64.s32 	%rd99, %r156;
	add.s64 	%rd100, %rd3, %rd99;
	ld.global.s8 	%r155, [%rd100];
	setp.lt.s32 	%p21, %r155, 0;
	add.s32 	%r13, %r13, 1;
	add.s32 	%r160, %r160, 7;
	mov.u32 	%r156, %r58;
	@%p21 bra 	$L__BB0_22;
	add.s32 	%r156, %r13, 2;
$L__BB0_26:
	shl.b32 	%r100, %r155, %r160;
	or.b32  	%r166, %r100, %r159;
	cvt.s64.s32 	%rd45, %r156;
$L__BB0_27:
	add.s64 	%rd47, %rd2, %rd250;
	ld.global.u8 	%rd101, [%rd47];
	setp.gt.u64 	%p22, %rd101, 32;
	@%p22 bra 	$L__BB0_28;
	bra.uni 	$L__BB0_64;
$L__BB0_28:
	add.s64 	%rd249, %rd3, %rd45;
	mul.wide.s32 	%rd105, %r14, 8;
	add.s64 	%rd106, %rd4, %rd105;
	ld.local.u64 	%rd107, [%rd106];
	sub.s64 	%rd50, %rd107, %rd250;
	cvt.s64.s32 	%rd108, %r166;
	setp.ne.s64 	%p24, %rd50, %rd108;
	mov.b16 	%rs45, 6;
	@%p24 bra 	$L__BB0_90;
	add.s32 	%r164, %r166, %r156;
	setp.lt.s64 	%p26, %rd50, 1;
	mov.pred 	%p80, 0;
	mov.u32 	%r163, %r14;
	@%p26 bra 	$L__BB0_69;
	mov.b64 	%rd248, 0;
	bra.uni 	$L__BB0_67;
$L__BB0_31:
	add.s32 	%r164, %r13, 2;
	ld.global.s8 	%r153, [%rd24+1];
	setp.gt.s32 	%p30, %r153, -1;
	mov.b32 	%r150, 0;
	mov.u32 	%r151, %r150;
	@%p30 bra 	$L__BB0_36;
	mov.b32 	%r148, 0;
	mov.u32 	%r147, %r164;
	mov.u32 	%r150, %r148;
$L__BB0_33:
	and.b32  	%r104, %r153, 127;
	shl.b32 	%r105, %r104, %r148;
	or.b32  	%r150, %r105, %r150;
	add.s32 	%r151, %r148, 7;
	setp.lt.u32 	%p31, %r148, 29;
	@%p31 bra 	$L__BB0_35;
	mov.u64 	%rd112, $str$2;
	cvta.global.u64 	%rd113, %rd112;
	mov.u64 	%rd114, $str$1;
	cvta.global.u64 	%rd115, %rd114;
	mov.u64 	%rd116, __unnamed_1;
	cvta.global.u64 	%rd117, %rd116;
	{ // callseq 1, 0
	.param .b64 param0;
	st.param.b64 	[param0], %rd113;
	.param .b64 param1;
	st.param.b64 	[param1], %rd115;
	.param .b32 param2;
	st.param.b32 	[param2], 139;
	.param .b64 param3;
	st.param.b64 	[param3], %rd117;
	.param .b64 param4;
	st.param.b64 	[param4], 1;
	call.uni 
	__assertfail, 
	(
	param0, 
	param1, 
	param2, 
	param3, 
	param4
	);
	} // callseq 1
$L__BB0_35:
	add.s32 	%r164, %r147, 1;
	cvt.s64.s32 	%rd118, %r147;
	add.s64 	%rd119, %rd3, %rd118;
	ld.global.s8 	%r153, [%rd119];
	setp.lt.s32 	%p32, %r153, 0;
	mov.u32 	%r147, %r164;
	mov.u32 	%r148, %r151;
	@%p32 bra 	$L__BB0_33;
$L__BB0_36:
	shl.b32 	%r106, %r153, %r151;
	or.b32  	%r174, %r106, %r150;
	mul.wide.s32 	%rd120, %r14, 4;
	add.s64 	%rd40, %rd5, %rd120;
	ld.local.u32 	%r107, [%rd40];
	setp.ne.s32 	%p33, %r107, -1;
	@%p33 bra 	$L__BB0_63;
	bra.uni 	$L__BB0_57;
$L__BB0_37:
	add.s32 	%r144, %r13, 2;
	ld.global.s8 	%r145, [%rd24+1];
	setp.gt.s32 	%p39, %r145, -1;
	mov.b32 	%r142, 0;
	mov.u32 	%r143, %r142;
	@%p39 bra 	$L__BB0_42;
	mov.b32 	%r140, 0;
	mov.u32 	%r139, %r144;
	mov.u32 	%r142, %r140;
$L__BB0_39:
	and.b32  	%r112, %r145, 127;
	shl.b32 	%r113, %r112, %r140;
	or.b32  	%r142, %r113, %r142;
	add.s32 	%r143, %r140, 7;
	setp.lt.u32 	%p40, %r140, 29;
	@%p40 bra 	$L__BB0_41;
	mov.u64 	%rd139, $str$2;
	cvta.global.u64 	%rd140, %rd139;
	mov.u64 	%rd141, $str$1;
	cvta.global.u64 	%rd142, %rd141;
	mov.u64 	%rd143, __unnamed_1;
	cvta.global.u64 	%rd144, %rd143;
	{ // callseq 4, 0
	.param .b64 param0;
	st.param.b64 	[param0], %rd140;
	.param .b64 param1;
	st.param.b64 	[param1], %rd142;
	.param .b32 param2;
	st.param.b32 	[param2], 120;
	.param .b64 param3;
	st.param.b64 	[param3], %rd144;
	.param .b64 param4;
	st.param.b64 	[param4], 1;
	call.uni 
	__assertfail, 
	(
	param0, 
	param1, 
	param2, 
	param3, 
	param4
	);
	} // callseq 4
$L__BB0_41:
	add.s32 	%r144, %r139, 1;
	cvt.s64.s32 	%rd145, %r139;
	add.s64 	%rd146, %rd3, %rd145;
	ld.global.s8 	%r145, [%rd146];
	setp.lt.s32 	%p41, %r145, 0;
	mov.u32 	%r139, %r144;
	mov.u32 	%r140, %r143;
	@%p41 bra 	$L__BB0_39;
$L__BB0_42:
	shl.b32 	%r114, %r145, %r143;
	or.b32  	%r166, %r114, %r142;
	cvt.s64.s32 	%rd147, %r144;
	add.s64 	%rd249, %rd3, %rd147;
	add.s32 	%r164, %r166, %r144;
	mov.pred 	%p80, -1;
	mov.u32 	%r163, %r14;
	bra.uni 	$L__BB0_69;
$L__BB0_43:
	setp.lt.s32 	%p54, %r165, %r81;
	@%p54 bra 	$L__BB0_45;
	mov.u64 	%rd168, $str;
	cvta.global.u64 	%rd169, %rd168;
	mov.u64 	%rd170, $str$1;
	cvta.global.u64 	%rd171, %rd170;
	mov.u64 	%rd172, __unnamed_1;
	cvta.global.u64 	%rd173, %rd172;
	{ // callseq 5, 0
	.param .b64 param0;
	st.param.b64 	[param0], %rd169;
	.param .b64 param1;
	st.param.b64 	[param1], %rd171;
	.param .b32 param2;
	st.param.b32 	[param2], 60;
	.param .b64 param3;
	st.param.b64 	[param3], %rd173;
	.param .b64 param4;
	st.param.b64 	[param4], 1;
	call.uni 
	__assertfail, 
	(
	param0, 
	param1, 
	param2, 
	param3, 
	param4
	);
	} // callseq 5
$L__BB0_45:
	add.s64 	%rd175, %rd2, %rd250;
	ld.global.u8 	%rd174, [%rd175];
	setp.gt.u64 	%p55, %rd174, 32;
	@%p55 bra 	$L__BB0_68;
	cvt.u32.u64 	%r117, %rd174;
	mov.b64 	%rd176, 1;
	shl.b64 	%rd177, %rd176, %r117;
	and.b64  	%rd178, %rd177, 4294977024;
	setp.ne.s64 	%p56, %rd178, 0;
	@%p56 bra 	$L__BB0_47;
	bra.uni 	$L__BB0_68;
$L__BB0_47:
	add.s64 	%rd250, %rd250, 1;
	bra.uni 	$L__BB0_45;
$L__BB0_48:
	mul.wide.s32 	%rd165, %r14, 8;
	add.s64 	%rd166, %rd4, %rd165;
	ld.local.u64 	%rd250, [%rd166];
	mov.b64 	%rd167, -1;
	st.local.u64 	[%rd166], %rd167;
	add.s32 	%r163, %r14, -1;
	mov.pred 	%p80, 0;
	bra.uni 	$L__BB0_69;
$L__BB0_49:
	add.s32 	%r163, %r14, 1;
	cvt.s64.s32 	%rd28, %r14;
	mul.wide.s32 	%rd148, %r14, 8;
	add.s64 	%rd29, %rd4, %rd148;
	ld.local.u64 	%rd149, [%rd29+8];
	setp.ne.s64 	%p44, %rd149, -1;
	mov.pred 	%p80, 0;
	@%p44 bra 	$L__BB0_69;
	add.s64 	%rd242, %rd250, 1;
	ld.local.u64 	%rd31, [%rd29];
	setp.ge.s64 	%p46, %rd242, %rd31;
	@%p46 bra 	$L__BB0_69;
	mul.lo.s64 	%rd32, %rd75, %rd28;
	mov.u64 	%rd243, %rd250;
$L__BB0_52:
	shr.s64 	%rd150, %rd242, 63;
	shr.u64 	%rd151, %rd150, 58;
	add.s64 	%rd152, %rd242, %rd151;
	shr.s64 	%rd153, %rd152, 6;
	add.s64 	%rd154, %rd153, %rd32;
	shl.b64 	%rd155, %rd154, 3;
	add.s64 	%rd156, %rd1, %rd155;
	ld.global.u64 	%rd35, [%rd156];
	setp.ne.s64 	%p47, %rd35, 0;
	@%p47 bra 	$L__BB0_55;
	shr.s64 	%rd159, %rd242, 63;
	shr.u64 	%rd160, %rd159, 58;
	add.s64 	%rd161, %rd242, %rd160;
	and.b64  	%rd162, %rd161, -64;
	sub.s64 	%rd163, %rd162, %rd242;
	add.s64 	%rd164, %rd243, %rd163;
	add.s64 	%rd243, %rd164, 64;
$L__BB0_54:
	add.s64 	%rd242, %rd243, 1;
	setp.lt.s64 	%p52, %rd242, %rd31;
	@%p52 bra 	$L__BB0_52;
	bra.uni 	$L__BB0_69;
$L__BB0_55:
	cvt.u32.u64 	%r115, %rd242;
	and.b32  	%r116, %r115, 63;
	shr.u64 	%rd157, %rd35, %r116;
	and.b64  	%rd158, %rd157, 1;
	setp.eq.b64 	%p48, %rd158, 1;
	not.pred 	%p49, %p48;
	mov.u64 	%rd243, %rd242;
	@%p49 bra 	$L__BB0_54;
	st.local.u64 	[%rd29+8], %rd242;
	bra.uni 	$L__BB0_69;
$L__BB0_57:
	add.s64 	%rd122, %rd2, %rd250;
	ld.global.u8 	%rs19, [%rd122];
	cvt.u64.u16 	%rd121, %rs19;
	setp.gt.u16 	%p34, %rs19, 32;
	@%p34 bra 	$L__BB0_58;
	bra.uni 	$L__BB0_92;
$L__BB0_58:
	setp.eq.s16 	%p36, %rs19, 91;
	@%p36 bra 	$L__BB0_62;
	mov.u64 	%rd127, $str$3;
	cvta.global.u64 	%rd128, %rd127;
	mov.u64 	%rd129, $str$1;
	cvta.global.u64 	%rd130, %rd129;
	mov.u64 	%rd131, __unnamed_1;
	cvta.global.u64 	%rd132, %rd131;
	{ // callseq 2, 0
	.param .b64 param0;
	st.param.b64 	[param0], %rd128;
	.param .b64 param1;
	st.param.b64 	[param1], %rd130;
	.param .b32 param2;
	st.param.b32 	[param2], 151;
	.param .b64 param3;
	st.param.b64 	[param3], %rd132;
	.param .b64 param4;
	st.param.b64 	[param4], 1;
	call.uni 
	__assertfail, 
	(
	param0, 
	param1, 
	param2, 
	param3, 
	param4
	);
	} // callseq 2
$L__BB0_60:
	add.s64 	%rd250, %rd250, 1;
	setp.lt.s64 	%p38, %rd250, %rd71;
	@%p38 bra 	$L__BB0_57;
	mov.u64 	%rd133, $str$4;
	cvta.global.u64 	%rd134, %rd133;
	mov.u64 	%rd135, $str$1;
	cvta.global.u64 	%rd136, %rd135;
	mov.u64 	%rd137, __unnamed_1;
	cvta.global.u64 	%rd138, %rd137;
	{ // callseq 3, 0
	.param .b64 param0;
	st.param.b64 	[param0], %rd134;
	.param .b64 param1;
	st.param.b64 	[param1], %rd136;
	.param .b32 param2;
	st.param.b32 	[param2], 154;
	.param .b64 param3;
	st.param.b64 	[param3], %rd138;
	.param .b64 param4;
	st.param.b64 	[param4], 1;
	call.uni 
	__assertfail, 
	(
	param0, 
	param1, 
	param2, 
	param3, 
	param4
	);
	} // callseq 3
	bra.uni 	$L__BB0_57;
$L__BB0_62:
	mov.b32 	%r109, 0;
	st.local.u32 	[%rd40], %r109;
$L__BB0_63:
	setp.ne.s32 	%p80, %r174, 0;
	setp.eq.s32 	%p37, %r174, 0;
	selp.u64 	%rd126, 1, 0, %p37;
	add.s64 	%rd250, %rd250, %rd126;
	mov.u32 	%r163, %r14;
	bra.uni 	$L__BB0_69;
$L__BB0_64:
	cvt.u32.u64 	%r101, %rd101;
	mov.b64 	%rd102, 1;
	shl.b64 	%rd103, %rd102, %r101;
	and.b64  	%rd104, %rd103, 4294977024;
	setp.ne.s64 	%p23, %rd104, 0;
	@%p23 bra 	$L__BB0_65;
	bra.uni 	$L__BB0_28;
$L__BB0_65:
	add.s64 	%rd250, %rd250, 1;
	bra.uni 	$L__BB0_27;
$L__BB0_66:
	add.s64 	%rd248, %rd248, 1;
	setp.ge.s64 	%p29, %rd248, %rd50;
	mov.u32 	%r163, %r14;
	@%p29 bra 	$L__BB0_69;
$L__BB0_67:
	add.s64 	%rd110, %rd249, %rd248;
	ld.global.u8 	%rs17, [%rd110];
	add.s64 	%rd111, %rd47, %rd248;
	ld.global.u8 	%rs18, [%rd111];
	setp.eq.s16 	%p27, %rs17, %rs18;
	@%p27 bra 	$L__BB0_66;
	bra.uni 	$L__BB0_90;
$L__BB0_68:
	ld.param.u64 	%rd232, [_Z10find_valuePclPllS0_S0_llS_iS0__param_10];
	shl.b32 	%r118, %r165, 1;
	add.s32 	%r119, %r118, %r4;
	cvta.to.global.u64 	%rd179, %rd232;
	mul.wide.s32 	%rd180, %r119, 8;
	add.s64 	%rd181, %rd179, %rd180;
	st.global.u64 	[%rd181], %rd250;
	mul.wide.s32 	%rd182, %r14, 8;
	add.s64 	%rd183, %rd4, %rd182;
	ld.local.u64 	%rd184, [%rd183];
	st.global.u64 	[%rd181+8], %rd184;
	add.s32 	%r165, %r165, 1;
	mov.pred 	%p80, 0;
	mov.u32 	%r163, %r14;
$L__BB0_69:
	not.pred 	%p59, %p80;
	@%p59 bra 	$L__BB0_10;
$L__BB0_70:
	mov.u16 	%rs45, %rs43;
	cvt.s64.s32 	%rd57, %r163;
	shr.s64 	%rd191, %rd250, 63;
	shr.u64 	%rd192, %rd191, 58;
	add.s64 	%rd193, %rd250, %rd192;
	shr.s64 	%rd194, %rd193, 6;
	mad.lo.s64 	%rd195, %rd75, %rd57, %rd194;
	shl.b64 	%rd196, %rd195, 3;
	add.s64 	%rd197, %rd1, %rd196;
	ld.global.u64 	%rd58, [%rd197];
	setp.ne.s64 	%p60, %rd58, 0;
	@%p60 bra 	$L__BB0_72;
	shr.s64 	%rd223, %rd250, 63;
	shr.u64 	%rd224, %rd223, 58;
	add.s64 	%rd225, %rd250, %rd224;
	or.b64  	%rd250, %rd225, 63;
	mov.b16 	%rs44, 0;
	bra.uni 	$L__BB0_89;
$L__BB0_72:
	cvt.u32.u64 	%r120, %rd250;
	and.b32  	%r121, %r120, 63;
	shr.u64 	%rd198, %rd58, %r121;
	cvt.u16.u64 	%rs20, %rd198;
	and.b16  	%rs6, %rs20, 1;
	and.b16  	%rs21, %rs45, 255;
	setp.ne.s16 	%p61, %rs21, 4;
	@%p61 bra 	$L__BB0_86;
	setp.eq.s16 	%p67, %rs6, 0;
	mov.b16 	%rs28, 0;
	mov.u16 	%rs44, %rs28;
	@%p67 bra 	$L__BB0_89;
	add.s64 	%rd202, %rd2, %rd250;
	ld.global.u8 	%rs30, [%rd202];
	setp.ne.s16 	%p68, %rs30, 58;
	@%p68 bra 	$L__BB0_89;
	mov.u64 	%rd253, %rd250;
$L__BB0_76:
	add.s64 	%rd253, %rd253, -1;
	setp.le.s64 	%p69, %rd253, %rd16;
	mov.b64 	%rd254, -1;
	@%p69 bra 	$L__BB0_78;
	ld.param.u64 	%rd231, [_Z10find_valuePclPllS0_S0_llS_iS0__param_4];
	shr.s64 	%rd204, %rd253, 63;
	shr.u64 	%rd205, %rd204, 58;
	add.s64 	%rd206, %rd253, %rd205;
	shr.s64 	%rd207, %rd206, 6;
	cvta.to.global.u64 	%rd208, %rd231;
	shl.b64 	%rd209, %rd207, 3;
	add.s64 	%rd210, %rd208, %rd209;
	ld.global.u64 	%rd211, [%rd210];
	cvt.u32.u64 	%r124, %rd253;
	and.b32  	%r125, %r124, 63;
	shr.u64 	%rd212, %rd211, %r125;
	and.b64  	%rd213, %rd212, 1;
	setp.eq.b64 	%p70, %rd213, 1;
	not.pred 	%p71, %p70;
	mov.u64 	%rd254, %rd253;
	@%p71 bra 	$L__BB0_76;
$L__BB0_78:
	setp.ge.s64 	%p72, %rd254, %rd16;
	@%p72 bra 	$L__BB0_80;
	mov.u64 	%rd214, $str$6;
	cvta.global.u64 	%rd215, %rd214;
	mov.u64 	%rd216, $str$1;
	cvta.global.u64 	%rd217, %rd216;
	mov.u64 	%rd218, __unnamed_1;
	cvta.global.u64 	%rd219, %rd218;
	{ // callseq 7, 0
	.param .b64 param0;
	st.param.b64 	[param0], %rd215;
	.param .b64 param1;
	st.param.b64 	[param1], %rd217;
	.param .b32 param2;
	st.param.b32 	[param2], 236;
	.param .b64 param3;
	st.param.b64 	[param3], %rd219;
	.param .b64 param4;
	st.param.b64 	[param4], 1;
	call.uni 
	__assertfail, 
	(
	param0, 
	param1, 
	param2, 
	param3, 
	param4
	);
	} // callseq 7
$L__BB0_80:
	cvt.s64.s32 	%rd63, %r166;
	sub.s64 	%rd64, %rd254, %rd63;
	setp.lt.s64 	%p73, %rd64, %rd16;
	mov.u16 	%rs44, %rs28;
	@%p73 bra 	$L__BB0_89;
	add.s64 	%rd65, %rd2, %rd64;
	ld.global.u8 	%rs33, [%rd65];
	setp.ne.s16 	%p74, %rs33, 34;
	mov.u16 	%rs44, %rs28;
	@%p74 bra 	$L__BB0_89;
	setp.lt.s32 	%p75, %r166, 1;
	mov.b16 	%rs34, 1;
	mov.u16 	%rs44, %rs34;
	@%p75 bra 	$L__BB0_89;
	mov.b64 	%rd255, 0;
	bra.uni 	$L__BB0_85;
$L__BB0_84:
	add.s64 	%rd255, %rd255, 1;
	setp.eq.s64 	%p77, %rd255, %rd63;
	mov.u16 	%rs44, %rs34;
	@%p77 bra 	$L__BB0_89;
$L__BB0_85:
	add.s64 	%rd221, %rd249, %rd255;
	ld.global.u8 	%rs36, [%rd221];
	add.s64 	%rd222, %rd65, %rd255;
	ld.global.u8 	%rs37, [%rd222+1];
	setp.eq.s16 	%p76, %rs36, %rs37;
	mov.u16 	%rs44, %rs28;
	@%p76 bra 	$L__BB0_84;
	bra.uni 	$L__BB0_89;
$L__BB0_86:
	setp.ne.s16 	%p62, %rs21, 5;
	setp.eq.s16 	%p63, %rs6, 0;
	mov.b16 	%rs44, 0;
	or.pred  	%p64, %p62, %p63;
	@%p64 bra 	$L__BB0_89;
	add.s64 	%rd199, %rd2, %rd250;
	ld.global.u8 	%rs27, [%rd199];
	setp.ne.s16 	%p65, %rs27, 44;
	@%p65 bra 	$L__BB0_89;
	shl.b64 	%rd200, %rd57, 2;
	add.s64 	%rd201, %rd5, %rd200;
	ld.local.u32 	%r122, [%rd201];
	add.s32 	%r123, %r122, 1;
	st.local.u32 	[%rd201], %r123;
	setp.eq.s32 	%p66, %r174, %r123;
	selp.u16 	%rs44, 1, 0, %p66;
$L__BB0_89:
	add.s64 	%rd250, %rd250, 1;
	shl.b64 	%rd226, %rd57, 3;
	add.s64 	%rd227, %rd4, %rd226;
	ld.local.u64 	%rd228, [%rd227];
	min.s64 	%rd229, %rd71, %rd228;
	setp.gt.s64 	%p78, %rd229, %rd250;
	@%p78 bra 	$L__BB0_9;
$L__BB0_90:
	setp.lt.s64 	%p79, %rd235, %rd12;
	@%p79 bra 	$L__BB0_5;
$L__BB0_91:
	ret;
$L__BB0_92:
	cvt.u32.u64 	%r108, %rd121;
	mov.b64 	%rd123, 1;
	shl.b64 	%rd124, %rd123, %r108;
	and.b64  	%rd125, %rd124, 4294977024;
	setp.ne.s64 	%p35, %rd125, 0;
	@%p35 bra 	$L__BB0_60;
	bra.uni 	$L__BB0_58;

}


// ===== COMPILED SASS (sm_100) =====

	.target	sm_100

	.elftype	@"ET_EXEC"


//--------------------- .note.nv.tkinfo           --------------------------
	.section	.note.nv.tkinfo,"",@"SHT_NOTE"
	.sectionflags	@"SHF_NOTE_NV_TKINFO"
	.tkinfo
        /*0018*/ 	.word	0x00000002
        /*0030*/ 	.string	""
        /*0030*/ 	.string	"ptxas"
        /*0030*/ 	.string	"Cuda compilation tools, release 13.0, V13.0.88"
        /*0030*/ 	.string	"Build cuda_13.0.r13.0/compiler.36424714_0"
        /*0030*/ 	.string	"-arch sm_100 -m 64 "



//--------------------- .note.nv.cuinfo           --------------------------
	.section	.note.nv.cuinfo,"",@"SHT_NOTE"
	.sectionflags	@"SHF_NOTE_NV_CUINFO"
        /*0018*/ 	.short	0x0002
        /*001a*/ 	.short	0x0064
        /*001c*/ 	.short	0x0082
	.zero		2


//--------------------- .nv.info                  --------------------------
	.section	.nv.info,"",@"SHT_CUDA_INFO"
	.align	4


	//----- nvinfo : EIATTR_REGCOUNT
	.align		4
        /*0000*/ 	.byte	0x04, 0x2f
        /*0002*/ 	.short	(.L_9 - .L_8)
	.align		4
.L_8:
        /*0004*/ 	.word	index@(_Z10find_valuePclPllS0_S0_llS_iS0_)
        /*0008*/ 	.word	0x00000028


	//----- nvinfo : EIATTR_FRAME_SIZE
	.align		4
.L_9:
        /*000c*/ 	.byte	0x04, 0x11
        /*000e*/ 	.short	(.L_11 - .L_10)
	.align		4
.L_10:
        /*0010*/ 	.word	index@($__internal_0_$__cuda_sm20_div_s64)
        /*0014*/ 	.word	0x000000c0


	//----- nvinfo : EIATTR_FRAME_SIZE
	.align		4
.L_11:
        /*0018*/ 	.byte	0x04, 0x11
        /*001a*/ 	.short	(.L_13 - .L_12)
	.align		4
.L_12:
        /*001c*/ 	.word	index@(_Z10find_valuePclPllS0_S0_llS_iS0_)
        /*0020*/ 	.word	0x000000c0


	//----- nvinfo : EIATTR_MIN_STACK_SIZE
	.align		4
.L_13:
        /*0024*/ 	.byte	0x04, 0x12
        /*0026*/ 	.short	(.L_15 - .L_14)
	.align		4
.L_14:
        /*0028*/ 	.word	index@(_Z10find_valuePclPllS0_S0_llS_iS0_)
        /*002c*/ 	.word	0x000000c0
.L_15:


//--------------------- .nv.compat                --------------------------
	.section	.nv.compat,"",@"SHT_CUDA_COMPAT_INFO"
	.align	4
        /*0000*/ 	.byte	0x02, 0x09, 0x00, 0x00, 0x02, 0x02, 0x01, 0x00, 0x02, 0x05, 0x05, 0x00, 0x03, 0x07, 0x01, 0x01
        /*0010*/ 	.byte	0x02, 0x03, 0x00, 0x00, 0x02, 0x06, 0x01, 0x00, 0x04, 0x0b, 0x08, 0x00, 0x09, 0x00, 0x00, 0x00
        /*0020*/ 	.byte	0x00, 0x00, 0x00, 0x00


//--------------------- .nv.info._Z10find_valuePclPllS0_S0_llS_iS0_ --------------------------
	.section	.nv.info._Z10find_valuePclPllS0_S0_llS_iS0_,"",@"SHT_CUDA_INFO"
	.sectionflags	@""
	.align	4


	//----- nvinfo : EIATTR_CUDA_API_VERSION
	.align		4
        /*0000*/ 	.byte	0x04, 0x37
        /*0002*/ 	.short	(.L_17 - .L_16)
.L_16:
        /*0004*/ 	.word	0x00000082


	//----- nvinfo : EIATTR_KPARAM_INFO
	.align		4
.L_17:
        /*0008*/ 	.byte	0x04, 0x17
        /*000a*/ 	.short	(.L_19 - .L_18)
.L_18:
        /*000c*/ 	.word	0x00000000
        /*0010*/ 	.short	0x000a
        /*0012*/ 	.short	0x0050
        /*0014*/ 	.byte	0x00, 0xf5, 0x21, 0x00


	//----- nvinfo : EIATTR_KPARAM_INFO
	.align		4
.L_19:
        /*0018*/ 	.byte	0x04, 0x17
        /*001a*/ 	.short	(.L_21 - .L_20)
.L_20:
        /*001c*/ 	.word	0x00000000
        /*0020*/ 	.short	0x0009
        /*0022*/ 	.short	0x0048
        /*0024*/ 	.byte	0x00, 0xf0, 0x11, 0x00


	//----- nvinfo : EIATTR_KPARAM_INFO
	.align		4
.L_21:
        /*0028*/ 	.byte	0x04, 0x17
        /*002a*/ 	.short	(.L_23 - .L_22)
.L_22:
        /*002c*/ 	.word	0x00000000
        /*0030*/ 	.short	0x0008
        /*0032*/ 	.short	0x0040
        /*0034*/ 	.byte	0x00, 0xf5, 0x21, 0x00


	//----- nvinfo : EIATTR_KPARAM_INFO
	.align		4
.L_23:
        /*0038*/ 	.byte	0x04, 0x17
        /*003a*/ 	.short	(.L_25 - .L_24)
.L_24:
        /*003c*/ 	.word	0x00000000
        /*0040*/ 	.short	0x0007
        /*0042*/ 	.short	0x0038
        /*0044*/ 	.byte	0x00, 0xf0, 0x21, 0x00


	//----- nvinfo : EIATTR_KPARAM_INFO
	.align		4
.L_25:
        /*0048*/ 	.byte	0x04, 0x17
        /*004a*/ 	.short	(.L_27 - .L_26)
.L_26:
        /*004c*/ 	.word	0x00000000
        /*0050*/ 	.short	0x0006
        /*0052*/ 	.short	0x0030
        /*0054*/ 	.byte	0x00, 0xf0, 0x21, 0x00


	//----- nvinfo : EIATTR_KPARAM_INFO
	.align		4
.L_27:
        /*0058*/ 	.byte	0x04, 0x17
        /*005a*/ 	.short	(.L_29 - .L_28)
.L_28:
        /*005c*/ 	.word	0x00000000
        /*0060*/ 	.short	0x0005
        /*0062*/ 	.short	0x0028
        /*0064*/ 	.byte	0x00, 0xf5, 0x21, 0x00


	//----- nvinfo : EIATTR_KPARAM_INFO
	.align		4
.L_29:
        /*0068*/ 	.byte	0x04, 0x17
        /*006a*/ 	.short	(.L_31 - .L_30)
.L_30:
        /*006c*/ 	.word	0x00000000
        /*0070*/ 	.short	0x0004
        /*0072*/ 	.short	0x0020
        /*0074*/ 	.byte	0x00, 0xf5, 0x21, 0x00


	//----- nvinfo : EIATTR_KPARAM_INFO
	.align		4
.L_31:
        /*0078*/ 	.byte	0x04, 0x17
        /*007a*/ 	.short	(.L_33 - .L_32)
.L_32:
        /*007c*/ 	.word	0x00000000
        /*0080*/ 	.short	0x0003
        /*0082*/ 	.short	0x0018
        /*0084*/ 	.byte	0x00, 0xf0, 0x21, 0x00


	//----- nvinfo : EIATTR_KPARAM_INFO
	.align		4
.L_33:
        /*0088*/ 	.byte	0x04, 0x17
        /*008a*/ 	.short	(.L_35 - .L_34)
.L_34:
        /*008c*/ 	.word	0x00000000
        /*0090*/ 	.short	0x0002
        /*0092*/ 	.short	0x0010
        /*0094*/ 	.byte	0x00, 0xf5, 0x21, 0x00


	//----- nvinfo : EIATTR_KPARAM_INFO
	.align		4
.L_35:
        /*0098*/ 	.byte	0x04, 0x17
        /*009a*/ 	.short	(.L_37 - .L_36)
.L_36:
        /*009c*/ 	.word	0x00000000
        /*00a0*/ 	.short	0x0001
        /*00a2*/ 	.short	0x0008
        /*00a4*/ 	.byte	0x00, 0xf0, 0x21, 0x00


	//----- nvinfo : EIATTR_KPARAM_INFO
	.align		4
.L_37:
        /*00a8*/ 	.byte	0x04, 0x17
        /*00aa*/ 	.short	(.L_39 - .L_38)
.L_38:
        /*00ac*/ 	.word	0x00000000
        /*00b0*/ 	.short	0x0000
        /*00b2*/ 	.short	0x0000
        /*00b4*/ 	.byte	0x00, 0xf5, 0x21, 0x00


	//----- nvinfo : EIATTR_SPARSE_MMA_MASK
	.align		4
.L_39:
        /*00b8*/ 	.byte	0x03, 0x50
        /*00ba*/ 	.short	0x0000


	//----- nvinfo : EIATTR_MAXREG_COUNT
	.align		4
        /*00bc*/ 	.byte	0x03, 0x1b
        /*00be*/ 	.short	0x00ff


	//----- nvinfo : EIATTR_EXTERNS
	.align		4
        /*00c0*/ 	.byte	0x04, 0x0f
        /*00c2*/ 	.short	(.L_41 - .L_40)


	//   ....[0]....
	.align		4
.L_40:
        /*00c4*/ 	.word	index@(__assertfail)


	//----- nvinfo : EIATTR_MERCURY_ISA_VERSION
	.align		4
.L_41:
        /*00c8*/ 	.byte	0x03, 0x5f
        /*00ca*/ 	.short	0x0101


	//----- nvinfo : EIATTR_VRC_CTA_INIT_COUNT
	.align		4
        /*00cc*/ 	.byte	0x02, 0x4a
	.zero		1
	.zero		1


	//----- nvinfo : EIATTR_SYSCALL_OFFSETS
	.align		4
        /*00d0*/ 	.byte	0x04, 0x46
        /*00d2*/ 	.short	(.L_43 - .L_42)


	//   ....[0]....
.L_42:
        /*00d4*/ 	.word	0x00000a20


	//   ....[1]....
        /*00d8*/ 	.word	0x00001320


	//   ....[2]....
        /*00dc*/ 	.word	0x000019c0


	//   ....[3]....
        /*00e0*/ 	.word	0x00001bf0


	//   ....[4]....
        /*00e4*/ 	.word	0x00001f00


	//   ....[5]....
        /*00e8*/ 	.word	0x00002080


	//   ....[6]....
        /*00ec*/ 	.word	0x00002350


	//   ....[7]....
        /*00f0*/ 	.word	0x00002a10


	//----- nvinfo : EIATTR_EXIT_INSTR_OFFSETS
	.align		4
.L_43:
        /*00f4*/ 	.byte	0x04, 0x1c
        /*00f6*/ 	.short	(.L_45 - .L_44)


	//   ....[0]....
.L_44:
        /*00f8*/ 	.word	0x00000310


	//   ....[1]....
        /*00fc*/ 	.word	0x00002ed0


	//----- nvinfo : EIATTR_CRS_STACK_SIZE
	.align		4
.L_45:
        /*0100*/ 	.byte	0x04, 0x1e
        /*0102*/ 	.short	(.L_47 - .L_46)
.L_46:
        /*0104*/ 	.word	0x00000000


	//----- nvinfo : EIATTR_CBANK_PARAM_SIZE
	.align		4
.L_47:
        /*0108*/ 	.byte	0x03, 0x19
        /*010a*/ 	.short	0x0058


	//----- nvinfo : EIATTR_PARAM_CBANK
	.align		4
        /*010c*/ 	.byte	0x04, 0x0a
        /*010e*/ 	.short	(.L_49 - .L_48)
	.align		4
.L_48:
        /*0110*/ 	.word	index@(.nv.constant0._Z10find_valuePclPllS0_S0_llS_iS0_)
        /*0114*/ 	.short	0x0380
        /*0116*/ 	.short	0x0058


	//----- nvinfo : EIATTR_SW_WAR
	.align		4
.L_49:
        /*0118*/ 	.byte	0x04, 0x36
        /*011a*/ 	.short	(.L_51 - .L_50)
.L_50:
        /*011c*/ 	.word	0x00000008
.L_51:


//--------------------- .nv.callgraph             --------------------------
	.section	.nv.callgraph,"",@"SHT_CUDA_CALLGRAPH"
	.align	4
	.sectionentsize	8
	.align		4
        /*0000*/ 	.word	0x00000000
	.align		4
        /*0004*/ 	.word	0xffffffff
	.align		4
        /*0008*/ 	.word	index@(_Z10find_valuePclPllS0_S0_llS_iS0_)
	.align		4
        /*000c*/ 	.word	index@(__assertfail)
	.align		4
        /*0010*/ 	.word	0x00000000
	.align		4
        /*0014*/ 	.word	0xfffffffe
	.align		4
        /*0018*/ 	.word	0x00000000
	.align		4
        /*001c*/ 	.word	0xfffffffd
	.align		4
        /*0020*/ 	.word	0x00000000
	.align		4
        /*0024*/ 	.word	0xfffffffc


//--------------------- .nv.constant4             --------------------------
	.section	.nv.constant4,"a",@progbits
	.align	8
	.align		8
.nv.constant4:
        /*0000*/ 	.dword	__assertfail
	.align		8
        /*0008*/ 	.dword	__unnamed_1
	.align		8
        /*0010*/ 	.dword	$str
	.align		8
        /*0018*/ 	.dword	$str$1
	.align		8
        /*0020*/ 	.dword	$str$2
	.align		8
        /*0028*/ 	.dword	$str$3
	.align		8
        /*0030*/ 	.dword	$str$4
	.align		8
        /*0038*/ 	.dword	$str$5
	.align		8
        /*0040*/ 	.dword	$str$6


//--------------------- .text._Z10find_valuePclPllS0_S0_llS_iS0_ --------------------------
	.section	.text._Z10find_valuePclPllS0_S0_llS_iS0_,"ax",@progbits
	.align	128
        .global         _Z10find_valuePclPllS0_S0_llS_iS0_
        .type           _Z10find_valuePclPllS0_S0_llS_iS0_,@function
        .size           _Z10find_valuePclPllS0_S0_llS_iS0_,(.L_x_67 - _Z10find_valuePclPllS0_S0_llS_iS0_)
        .other          _Z10find_valuePclPllS0_S0_llS_iS0_,@"STO_CUDA_ENTRY STV_DEFAULT"
_Z10find_valuePclPllS0_S0_llS_iS0_:
.text._Z10find_valuePclPllS0_S0_llS_iS0_:
[----:B------:R-:W0:Y:S01]  /*0000*/  LDC R1, c[0x0][0x37c] ;  /* 0x0000df00ff017b82 */ /* 0x000e220000000800 */
[----:B------:R-:W1:Y:S07]  /*0010*/  LDCU UR5, c[0x0][0x360] ;  /* 0x00006c00ff0577ac */ /* 0x000e6e0008000800 */
[----:B------:R-:W1:Y:S01]  /*0020*/  LDC R3, c[0x0][0x370] ;  /* 0x0000dc00ff037b82 */ /* 0x000e620000000800 */
[----:B0-----:R-:W-:-:S07]  /*0030*/  VIADD R1, R1, 0xffffff40 ;  /* 0xffffff4001017836 */ /* 0x001fce0000000000 */
[----:B------:R-:W0:Y:S08]  /*0040*/  LDC.64 R6, c[0x0][0x398] ;  /* 0x0000e600ff067b82 */ /* 0x000e300000000a00 */
[----:B------:R-:W2:Y:S01]  /*0050*/  S2UR UR4, SR_CTAID.X ;  /* 0x00000000000479c3 */ /* 0x000ea20000002500 */
[----:B-1----:R-:W-:-:S05]  /*0060*/  IMAD R3, R3, UR5, RZ ;  /* 0x0000000503037c24 */ /* 0x002fca000f8e02ff */
[----:B0-----:R-:W-:Y:S02]  /*0070*/  IADD3 R0, P0, PT, R3, R6, RZ ;  /* 0x0000000603007210 */ /* 0x001fe40007f1e0ff */
[----:B------:R-:W-:Y:S02]  /*0080*/  SHF.R.S32.HI R6, RZ, 0x1f, R3 ;  /* 0x0000001fff067819 */ /* 0x000fe40000011403 */
[----:B------:R-:W-:-:S04]  /*0090*/  IADD3 R0, P1, PT, R0, -0x1, RZ ;  /* 0xffffffff00007810 */ /* 0x000fc80007f3e0ff */
[----:B------:R-:W-:Y:S01]  /*00a0*/  IADD3.X R7, PT, PT, R6, -0x1, R7, P1, P0 ;  /* 0xffffffff06077810 */ /* 0x000fe20000fe0407 */
[----:B--2---:R-:W-:-:S03]  /*00b0*/  UIMAD UR4, UR4, UR5, URZ ;  /* 0x00000005040472a4 */ /* 0x004fc6000f8e02ff */
[----:B------:R-:W-:-:S04]  /*00c0*/  LOP3.LUT R2, R7, R6, RZ, 0xfc, !PT ;  /* 0x0000000607027212 */ /* 0x000fc800078efcff */
[----:B------:R-:W-:-:S13]  /*00d0*/  ISETP.NE.U32.AND P0, PT, R2, RZ, PT ;  /* 0x000000ff0200720c */ /* 0x000fda0003f05070 */
[----:B------:R-:W-:Y:S05]  /*00e0*/  @P0 BRA `(.L_x_0) ;  /* 0x0000000000500947 */ /* 0x000fea0003800000 */
[----:B------:R-:W0:Y:S01]  /*00f0*/  I2F.U32.RP R2, R3 ;  /* 0x0000000300027306 */ /* 0x000e220000209000 */
[----:B------:R-:W-:Y:S01]  /*0100*/  IMAD.MOV R7, RZ, RZ, -R3 ;  /* 0x000000ffff077224 */ /* 0x000fe200078e0a03 */
[----:B------:R-:W-:-:S06]  /*0110*/  ISETP.NE.U32.AND P2, PT, R3, RZ, PT ;  /* 0x000000ff0300720c */ /* 0x000fcc0003f45070 */
[----:B0-----:R-:W0:Y:S02]  /*0120*/  MUFU.RCP R2, R2 ;  /* 0x0000000200027308 */ /* 0x001e240000001000 */
[----:B0-----:R-:W-:-:S06]  /*0130*/  VIADD R4, R2, 0xffffffe ;  /* 0x0ffffffe02047836 */ /* 0x001fcc0000000000 */
[----:B------:R0:W1:Y:S02]  /*0140*/  F2I.FTZ.U32.TRUNC.NTZ R5, R4 ;  /* 0x0000000400057305 */ /* 0x000064000021f000 */
[----:B0-----:R-:W-:Y:S02]  /*0150*/  IMAD.MOV.U32 R4, RZ, RZ, RZ ;  /* 0x000000ffff047224 */ /* 0x001fe400078e00ff */
[----:B-1----:R-:W-:-:S04]  /*0160*/  IMAD R7, R7, R5, RZ ;  /* 0x0000000507077224 */ /* 0x002fc800078e02ff */
[----:B------:R-:W-:-:S06]  /*0170*/  IMAD.HI.U32 R5, R5, R7, R4 ;  /* 0x0000000705057227 */ /* 0x000fcc00078e0004 */
[----:B------:R-:W-:-:S04]  /*0180*/  IMAD.HI.U32 R4, R5, R0, RZ ;  /* 0x0000000005047227 */ /* 0x000fc800078e00ff */
[----:B------:R-:W-:-:S04]  /*0190*/  IMAD.MOV R5, RZ, RZ, -R4 ;  /* 0x000000ffff057224 */ /* 0x000fc800078e0a04 */
[----:B------:R-:W-:Y:S02]  /*01a0*/  IMAD R0, R3, R5, R0 ;  /* 0x0000000503007224 */ /* 0x000fe400078e0200 */
[----:B------:R-:W-:-:S03]  /*01b0*/  IMAD.MOV.U32 R5, RZ, RZ, RZ ;  /* 0x000000ffff057224 */ /* 0x000fc600078e00ff */
[----:B------:R-:W-:-:S13]  /*01c0*/  ISETP.GE.U32.AND P0, PT, R0, R3, PT ;  /* 0x000000030000720c */ /* 0x000fda0003f06070 */
[----:B------:R-:W-:Y:S02]  /*01d0*/  @P0 IMAD.IADD R0, R0, 0x1, -R3 ;  /* 0x0000000100000824 */ /* 0x000fe400078e0a03 */
[----:B------:R-:W-:-:S03]  /*01e0*/  @P0 VIADD R4, R4, 0x1 ;  /* 0x0000000104040836 */ /* 0x000fc60000000000 */
[----:B------:R-:W-:-:S13]  /*01f0*/  ISETP.GE.U32.AND P1, PT, R0, R3, PT ;  /* 0x000000030000720c */ /* 0x000fda0003f26070 */
[----:B------:R-:W-:Y:S01]  /*0200*/  @P1 VIADD R4, R4, 0x1 ;  /* 0x0000000104041836 */ /* 0x000fe20000000000 */
[----:B------:R-:W-:Y:S01]  /*0210*/  @!P2 LOP3.LUT R4, RZ, R3, RZ, 0x33, !PT ;  /* 0x00000003ff04a212 */ /* 0x000fe200078e33ff */
[----:B------:R-:W-:Y:S06]  /*0220*/  BRA `(.L_x_1) ;  /* 0x0000000000087947 */ /* 0x000fec0003800000 */
.L_x_0:
[----:B------:R-:W-:-:S07]  /*0230*/  MOV R2, 0x250 ;  /* 0x0000025000027802 */ /* 0x000fce0000000f00 */
[----:B------:R-:W-:Y:S05]  /*0240*/  CALL.REL.NOINC `($__internal_0_$__cuda_sm20_div_s64) ;  /* 0x0000002c00247944 */ /* 0x000fea0003c00000 */
.L_x_1:
[----:B------:R-:W0:Y:S01]  /*0250*/  S2R R3, SR_TID.X ;  /* 0x0000000000037919 */ /* 0x000e220000002100 */
[----:B------:R-:W1:Y:S01]  /*0260*/  LDCU.64 UR6, c[0x0][0x398] ;  /* 0x00007300ff0677ac */ /* 0x000e620008000a00 */
[----:B------:R-:W-:Y:S01]  /*0270*/  ISETP.LT.U32.AND P1, PT, R4, 0x1, PT ;  /* 0x000000010400780c */ /* 0x000fe20003f21070 */
[----:B0-----:R-:W-:-:S04]  /*0280*/  VIADD R3, R3, UR4 ;  /* 0x0000000403037c36 */ /* 0x001fc80008000000 */
[-C--:B------:R-:W-:Y:S01]  /*0290*/  IMAD R0, R5, R3.reuse, RZ ;  /* 0x0000000305007224 */ /* 0x080fe200078e02ff */
[----:B------:R-:W-:Y:S01]  /*02a0*/  SHF.R.S32.HI R7, RZ, 0x1f, R3 ;  /* 0x0000001fff077819 */ /* 0x000fe20000011403 */
[----:B------:R-:W-:-:S04]  /*02b0*/  IMAD.WIDE.U32 R2, R4, R3, RZ ;  /* 0x0000000304027225 */ /* 0x000fc800078e00ff */
[----:B------:R-:W-:Y:S01]  /*02c0*/  IMAD R7, R7, R4, R0 ;  /* 0x0000000407077224 */ /* 0x000fe200078e0200 */
[----:B-1----:R-:W-:-:S03]  /*02d0*/  ISETP.GE.U32.AND P0, PT, R2, UR6, PT ;  /* 0x0000000602007c0c */ /* 0x002fc6000bf06070 */
[----:B------:R-:W-:-:S05]  /*02e0*/  IMAD.IADD R31, R3, 0x1, R7 ;  /* 0x00000001031f7824 */ /* 0x000fca00078e0207 */
[----:B------:R-:W-:-:S04]  /*02f0*/  ISETP.GE.AND.EX P0, PT, R31, UR7, PT, P0 ;  /* 0x000000071f007c0c */ /* 0x000fc8000bf06300 */
[----:B------:R-:W-:-:S13]  /*0300*/  ISETP.LT.OR.EX P0, PT, R5, RZ, P0, P1 ;  /* 0x000000ff0500720c */ /* 0x000fda0000701710 */
[----:B------:R-:W-:Y:S05]  /*0310*/  @P0 EXIT ;  /* 0x000000000000094d */ /* 0x000fea0003800000 */
[----:B------:R-:W-:Y:S01]  /*0320*/  IADD3 R18, P0, PT, R4, R2, RZ ;  /* 0x0000000204127210 */ /* 0x000fe20007f1e0ff */
[----:B------:R-:W-:Y:S01]  /*0330*/  VIADD R16, R1, 0x80 ;  /* 0x0000008001107836 */ /* 0x000fe20000000000 */
[----:B------:R-:W0:Y:S03]  /*0340*/  LDCU.64 UR36, c[0x0][0x358] ;  /* 0x00006b00ff2477ac */ /* 0x000e260008000a00 */
[----:B------:R-:W-:Y:S01]  /*0350*/  IMAD.X R4, R5, 0x1, R31, P0 ;  /* 0x0000000105047824 */ /* 0x000fe200000e061f */
[----:B------:R-:W-:-:S04]  /*0360*/  ISETP.LT.U32.AND P0, PT, R18, UR6, PT ;  /* 0x0000000612007c0c */ /* 0x000fc8000bf01070 */
[----:B------:R-:W-:-:S04]  /*0370*/  ISETP.LT.AND.EX P0, PT, R4, UR7, PT, P0 ;  /* 0x0000000704007c0c */ /* 0x000fc8000bf01300 */
[----:B------:R-:W-:Y:S02]  /*0380*/  SEL R18, R18, UR6, P0 ;  /* 0x0000000612127c07 */ /* 0x000fe40008000000 */
[----:B------:R-:W-:-:S07]  /*0390*/  SEL R17, R4, UR7, P0 ;  /* 0x0000000704117c07 */ /* 0x000fce0008000000 */
.L_x_65:
[----:B------:R-:W1:Y:S01]  /*03a0*/  LDCU.128 UR4, c[0x0][0x390] ;  /* 0x00007200ff0477ac */ /* 0x000e620008000c00 */
[C---:B------:R-:W-:Y:S01]  /*03b0*/  IADD3 R21, P1, PT, R2.reuse, 0x1, RZ ;  /* 0x0000000102157810 */ /* 0x040fe20007f3e0ff */
[----:B------:R-:W2:Y:S04]  /*03c0*/  LDCU.64 UR8, c[0x0][0x388] ;  /* 0x00007100ff0877ac */ /* 0x000ea80008000a00 */
[--C-:B------:R-:W-:Y:S01]  /*03d0*/  IMAD.X R20, RZ, RZ, R31.reuse, P1 ;  /* 0x000000ffff147224 */ /* 0x100fe200008e061f */
[----:B-1----:R-:W-:Y:S02]  /*03e0*/  ISETP.GE.U32.AND P0, PT, R21, UR6, PT ;  /* 0x0000000615007c0c */ /* 0x002fe4000bf06070 */
[----:B------:R-:W-:Y:S02]  /*03f0*/  LEA R14, P1, R2, UR4, 0x3 ;  /* 0x00000004020e7c11 */ /* 0x000fe4000f8218ff */
[----:B------:R-:W-:Y:S01]  /*0400*/  ISETP.GE.AND.EX P0, PT, R20, UR7, PT, P0 ;  /* 0x0000000714007c0c */ /* 0x000fe2000bf06300 */
[----:B--2---:R-:W-:Y:S01]  /*0410*/  IMAD.U32 R12, RZ, RZ, UR8 ;  /* 0x00000008ff0c7e24 */ /* 0x004fe2000f8e00ff */
[----:B------:R-:W-:Y:S01]  /*0420*/  LEA.HI.X R15, R2, UR5, R31, 0x3, P1 ;  /* 0x00000005020f7c11 */ /* 0x000fe200088f1c1f */
[----:B------:R-:W-:Y:S01]  /*0430*/  IMAD.U32 R13, RZ, RZ, UR9 ;  /* 0x00000009ff0d7e24 */ /* 0x000fe2000f8e00ff */
[----:B------:R-:W1:Y:S03]  /*0440*/  LDCU.64 UR4, c[0x0][0x388] ;  /* 0x00007100ff0477ac */ /* 0x000e660008000a00 */
[----:B0-----:R-:W2:Y:S06]  /*0450*/  LDG.E.64 R28, desc[UR36][R14.64] ;  /* 0x000000240e1c7981 */ /* 0x001eac000c1e1b00 */
[----:B------:R0:W1:Y:S01]  /*0460*/  @!P0 LDG.E.64 R12, desc[UR36][R14.64+0x8] ;  /* 0x000008240e0c8981 */ /* 0x000062000c1e1b00 */
[----:B------:R-:W-:-:S02]  /*0470*/  IMAD.MOV.U32 R8, RZ, RZ, -0x1 ;  /* 0xffffffffff087424 */ /* 0x000fc400078e00ff */
[----:B------:R-:W-:Y:S02]  /*0480*/  IMAD.MOV.U32 R9, RZ, RZ, -0x1 ;  /* 0xffffffffff097424 */ /* 0x000fe400078e00ff */
[----:B------:R-:W-:Y:S02]  /*0490*/  IMAD.MOV.U32 R10, RZ, RZ, -0x1 ;  /* 0xffffffffff0a7424 */ /* 0x000fe400078e00ff */
[----:B------:R-:W-:Y:S02]  /*04a0*/  IMAD.MOV.U32 R11, RZ, RZ, -0x1 ;  /* 0xffffffffff0b7424 */ /* 0x000fe400078e00ff */
[----:B------:R-:W-:Y:S02]  /*04b0*/  IMAD.MOV.U32 R4, RZ, RZ, -0x1 ;  /* 0xffffffffff047424 */ /* 0x000fe400078e00ff */
[----:B------:R-:W-:Y:S02]  /*04c0*/  IMAD.MOV.U32 R5, RZ, RZ, -0x1 ;  /* 0xffffffffff057424 */ /* 0x000fe400078e00ff */
[----:B------:R-:W-:-:S02]  /*04d0*/  IMAD.MOV.U32 R6, RZ, RZ, -0x1 ;  /* 0xffffffffff067424 */ /* 0x000fc400078e00ff */
[----:B------:R-:W-:Y:S02]  /*04e0*/  IMAD.MOV.U32 R7, RZ, RZ, -0x1 ;  /* 0xffffffffff077424 */ /* 0x000fe400078e00ff */
[----:B0-----:R-:W-:Y:S02]  /*04f0*/  IMAD.MOV.U32 R14, RZ, RZ, -0x1 ;  /* 0xffffffffff0e7424 */ /* 0x001fe400078e00ff */
[----:B------:R-:W-:Y:S01]  /*0500*/  IMAD.MOV.U32 R15, RZ, RZ, -0x1 ;  /* 0xffffffffff0f7424 */ /* 0x000fe200078e00ff */
[----:B------:R-:W-:Y:S04]  /*0510*/  STL.128 [R1+0x10], R8 ;  /* 0x0000100801007387 */ /* 0x000fe80000100c00 */
[----:B------:R-:W-:Y:S04]  /*0520*/  STL.128 [R1+0x20], R8 ;  /* 0x0000200801007387 */ /* 0x000fe80000100c00 */
[----:B------:R-:W-:Y:S04]  /*0530*/  STL.128 [R1+0x30], R8 ;  /* 0x0000300801007387 */ /* 0x000fe80000100c00 */
[----:B------:R-:W-:Y:S04]  /*0540*/  STL.128 [R1+0x40], R8 ;  /* 0x0000400801007387 */ /* 0x000fe80000100c00 */
[----:B------:R-:W-:Y:S04]  /*0550*/  STL.128 [R1+0x50], R8 ;  /* 0x0000500801007387 */ /* 0x000fe80000100c00 */
[----:B------:R-:W-:Y:S04]  /*0560*/  STL.128 [R1+0x60], R8 ;  /* 0x0000600801007387 */ /* 0x000fe80000100c00 */
[----:B------:R0:W-:Y:S04]  /*0570*/  STL.128 [R1+0x70], R8 ;  /* 0x0000700801007387 */ /* 0x0001e80000100c00 */
[----:B------:R3:W-:Y:S04]  /*0580*/  STL.128 [R1+0x80], R4 ;  /* 0x0000800401007387 */ /* 0x0007e80000100c00 */
[----:B------:R3:W-:Y:S04]  /*0590*/  STL.128 [R1+0x90], R4 ;  /* 0x0000900401007387 */ /* 0x0007e80000100c00 */
[----:B------:R3:W-:Y:S04]  /*05a0*/  STL.128 [R1+0xa0], R4 ;  /* 0x0000a00401007387 */ /* 0x0007e80000100c00 */
[----:B------:R3:W-:Y:S01]  /*05b0*/  STL.128 [R1+0xb0], R4 ;  /* 0x0000b00401007387 */ /* 0x0007e20000100c00 */
[----:B------:R-:W-:Y:S01]  /*05c0*/  ISETP.GE.U32.AND P1, PT, R21, R18, PT ;  /* 0x000000121500720c */ /* 0x000fe20003f26070 */
[----:B------:R-:W-:Y:S03]  /*05d0*/  BSSY.RECONVERGENT B11, `(.L_x_2) ;  /* 0x000028d0000b7945 */ /* 0x000fe60003800200 */
[----:B------:R-:W-:Y:S01]  /*05e0*/  ISETP.GE.AND.EX P1, PT, R20, R17, PT, P1 ;  /* 0x000000111400720c */ /* 0x000fe20003f26310 */
[----:B------:R-:W-:-:S02]  /*05f0*/  IMAD.MOV.U32 R0, RZ, RZ, R2 ;  /* 0x000000ffff007224 */ /* 0x000fc400078e0002 */
[----:B------:R-:W-:Y:S01]  /*0600*/  IMAD.MOV.U32 R2, RZ, RZ, R21 ;  /* 0x000000ffff027224 */ /* 0x000fe200078e0015 */
[----:B------:R-:W-:Y:S01]  /*0610*/  P2R R34, PR, RZ, 0x2 ;  /* 0x00000002ff227803 */ /* 0x000fe20000000000 */
[----:B------:R-:W-:Y:S01]  /*0620*/  IMAD.MOV.U32 R31, RZ, RZ, R20 ;  /* 0x000000ffff1f7224 */ /* 0x000fe200078e0014 */
[----:B-1----:R-:W-:-:S04]  /*0630*/  ISETP.LT.U32.AND P0, PT, R12, UR4, PT ;  /* 0x000000040c007c0c */ /* 0x002fc8000bf01070 */
[C---:B------:R-:W-:Y:S01]  /*0640*/  ISETP.LT.AND.EX P0, PT, R13.reuse, UR5, PT, P0 ;  /* 0x000000050d007c0c */ /* 0x040fe2000bf01300 */
[----:B------:R3:W-:Y:S03]  /*0650*/  STL.128 [R1], R12 ;  /* 0x0000000c01007387 */ /* 0x0007e60000100c00 */
[----:B------:R-:W-:Y:S02]  /*0660*/  SEL R3, R12, UR4, P0 ;  /* 0x000000040c037c07 */ /* 0x000fe40008000000 */
[----:B0-----:R-:W-:Y:S02]  /*0670*/  SEL R9, R13, UR5, P0 ;  /* 0x000000050d097c07 */ /* 0x001fe40008000000 */
[----:B--2---:R-:W-:-:S04]  /*0680*/  ISETP.GT.U32.AND P0, PT, R3, R28, PT ;  /* 0x0000001c0300720c */ /* 0x004fc80003f04070 */
[----:B------:R-:W-:-:S13]  /*0690*/  ISETP.GT.AND.EX P0, PT, R9, R29, PT, P0 ;  /* 0x0000001d0900720c */ /* 0x000fda0003f04300 */
[----:B---3--:R-:W-:Y:S05]  /*06a0*/  @!P0 BRA `(.L_x_3) ;  /* 0x0000002400fc8947 */ /* 0x008fea0003800000 */
[----:B------:R-:W0:Y:S01]  /*06b0*/  LDCU UR4, c[0x0][0x3c8] ;  /* 0x00007900ff0477ac */ /* 0x000e220008000800 */
[----:B------:R-:W-:Y:S02]  /*06c0*/  IMAD.MOV.U32 R3, RZ, RZ, 0x1 ;  /* 0x00000001ff037424 */ /* 0x000fe400078e00ff */
[----:B------:R-:W-:Y:S02]  /*06d0*/  IMAD.MOV.U32 R37, RZ, RZ, RZ ;  /* 0x000000ffff257224 */ /* 0x000fe400078e00ff */
[----:B------:R-:W-:Y:S02]  /*06e0*/  IMAD.MOV.U32 R35, RZ, RZ, RZ ;  /* 0x000000ffff237224 */ /* 0x000fe400078e00ff */
[----:B------:R-:W-:Y:S02]  /*06f0*/  IMAD.MOV.U32 R33, RZ, RZ, RZ ;  /* 0x000000ffff217224 */ /* 0x000fe400078e00ff */
[----:B------:R-:W-:Y:S02]  /*0700*/  IMAD.MOV.U32 R26, RZ, RZ, R28 ;  /* 0x000000ffff1a7224 */ /* 0x000fe400078e001c */
[----:B------:R-:W-:-:S02]  /*0710*/  IMAD.MOV.U32 R27, RZ, RZ, R29 ;  /* 0x000000ffff1b7224 */ /* 0x000fc400078e001d */
[----:B0-----:R-:W-:Y:S01]  /*0720*/  IMAD R30, R0, UR4, RZ ;  /* 0x00000004001e7c24 */ /* 0x001fe2000f8e02ff */
[----:B------:R-:W-:-:S07]  /*0730*/  PRMT R0, R3, 0x7610, R0 ;  /* 0x0000761003007816 */ /* 0x000fce0000000000 */
.L_x_64:
[----:B------:R-:W-:Y:S01]  /*0740*/  LOP3.LUT P0, RZ, R0, 0xff, RZ, 0xc0, !PT ;  /* 0x000000ff00ff7812 */ /* 0x000fe2000780c0ff */
[----:B------:R-:W-:Y:S01]  /*0750*/  BSSY.RELIABLE B10, `(.L_x_4) ;  /* 0x00001d60000a7945 */ /* 0x000fe20003800100 */
[----:B------:R-:W-:-:S11]  /*0760*/  PRMT R32, R25, 0x7610, R32 ;  /* 0x0000761019207816 */ /* 0x000fd60000000020 */
[----:B0-----:R-:W-:Y:S05]  /*0770*/  @!P0 BRA `(.L_x_5) ;  /* 0x0000001c004c8947 */ /* 0x001fea0003800000 */
.L_x_54:
[----:B0-----:R-:W0:Y:S02]  /*0780*/  LDCU.64 UR4, c[0x0][0x3c0] ;  /* 0x00007800ff0477ac */ /* 0x001e240008000a00 */
[----:B01----:R-:W-:Y:S02]  /*0790*/  IMAD.U32 R3, RZ, RZ, UR4 ;  /* 0x00000004ff037e24 */ /* 0x003fe4000f8e00ff */
[----:B--2---:R-:W-:-:S03]  /*07a0*/  IMAD.U32 R0, RZ, RZ, UR5 ;  /* 0x00000005ff007e24 */ /* 0x004fc6000f8e00ff */
[----:B------:R-:W-:-:S04]  /*07b0*/  IADD3 R4, P0, PT, R35, R3, RZ ;  /* 0x0000000323047210 */ /* 0x000fc80007f1e0ff */
[----:B------:R-:W-:-:S05]  /*07c0*/  LEA.HI.X.SX32 R5, R35, R0, 0x1, P0 ;  /* 0x0000000023057211 */ /* 0x000fca00000f0eff */
[----:B------:R-:W2:Y:S01]  /*07d0*/  LDG.E.U8 R32, desc[UR36][R4.64] ;  /* 0x0000002404207981 */ /* 0x000ea2000c1e1100 */
[----:B------:R-:W-:Y:S01]  /*07e0*/  VIADD R6, R35, 0x1 ;  /* 0x0000000123067836 */ /* 0x000fe20000000000 */
[----:B------:R-:W-:Y:S01]  /*07f0*/  BSSY.RELIABLE B9, `(.L_x_6) ;  /* 0x00001ca000097945 */ /* 0x000fe20003800100 */
[----:B------:R-:W-:Y:S02]  /*0800*/  IMAD.MOV.U32 R25, RZ, RZ, R35 ;  /* 0x000000ffff197224 */ /* 0x000fe400078e0023 */
[----:B------:R-:W-:Y:S01]  /*0810*/  IMAD.MOV.U32 R35, RZ, RZ, R6 ;  /* 0x000000ffff237224 */ /* 0x000fe200078e0006 */
[----:B--2---:R-:W-:-:S13]  /*0820*/  ISETP.GT.AND P0, PT, R32, 0x3, PT ;  /* 0x000000032000780c */ /* 0x004fda0003f04270 */
[----:B-----5:R-:W-:Y:S05]  /*0830*/  @P0 BRA `(.L_x_7) ;  /* 0x0000000800200947 */ /* 0x020fea0003800000 */
[----:B------:R-:W-:-:S04]  /*0840*/  PRMT R0, R32, 0x9910, RZ ;  /* 0x0000991020007816 */ /* 0x000fc800000000ff */
[----:B------:R-:W-:-:S13]  /*0850*/  ISETP.GT.AND P0, PT, R0, 0x1, PT ;  /* 0x000000010000780c */ /* 0x000fda0003f04270 */
[----:B------:R-:W-:Y:S05]  /*0860*/  @P0 BRA `(.L_x_8) ;  /* 0x0000000400000947 */ /* 0x000fea0003800000 */
[----:B------:R-:W-:-:S13]  /*0870*/  ISETP.NE.AND P0, PT, R0, 0x1, PT ;  /* 0x000000010000780c */ /* 0x000fda0003f05270 */
[----:B------:R-:W-:Y:S05]  /*0880*/  @!P0 BRA `(.L_x_9) ;  /* 0x0000000000188947 */ /* 0x000fea0003800000 */
[----:B------:R-:W-:Y:S02]  /*0890*/  ISETP.NE.AND P0, PT, R0, RZ, PT ;  /* 0x000000ff0000720c */ /* 0x000fe40003f05270 */
[----:B------:R-:W-:-:S11]  /*08a0*/  PRMT R25, RZ, 0x7610, R25 ;  /* 0x00007610ff197816 */ /* 0x000fd60000000019 */
[----:B------:R-:W-:Y:S05]  /*08b0*/  @!P0 BREAK.RELIABLE B9 ;  /* 0x0000000000098942 */ /* 0x000fea0003800100 */
[----:B------:R-:W-:Y:S05]  /*08c0*/  @!P0 BREAK.RELIABLE B10 ;  /* 0x00000000000a8942 */ /* 0x000fea0003800100 */
[----:B------:R-:W-:Y:S05]  /*08d0*/  @!P0 BRA `(.L_x_3) ;  /* 0x0000002400708947 */ /* 0x000fea0003800000 */
[----:B------:R-:W-:Y:S05]  /*08e0*/  BRA `(.L_x_10) ;  /* 0x0000000c00f87947 */ /* 0x000fea0003800000 */
.L_x_9:
[----:B------:R-:W0:Y:S01]  /*08f0*/  LDCU UR4, c[0x0][0x3c8] ;  /* 0x00007900ff0477ac */ /* 0x000e220008000800 */
[----:B------:R-:W-:Y:S01]  /*0900*/  BSSY.RECONVERGENT B6, `(.L_x_11) ;  /* 0x0000013000067945 */ /* 0x000fe20003800200 */
[----:B0-----:R-:W-:-:S13]  /*0910*/  ISETP.GE.AND P0, PT, R37, UR4, PT ;  /* 0x0000000425007c0c */ /* 0x001fda000bf06270 */
[----:B------:R-:W-:Y:S05]  /*0920*/  @!P0 BRA `(.L_x_12) ;  /* 0x0000000000408947 */ /* 0x000fea0003800000 */
[----:B------:R-:W-:Y:S01]  /*0930*/  MOV R14, 0x0 ;  /* 0x00000000000e7802 */ /* 0x000fe20000000f00 */
[----:B------:R-:W0:Y:S01]  /*0940*/  LDCU.64 UR4, c[0x4][0x10] ;  /* 0x01000200ff0477ac */ /* 0x000e220008000a00 */
[----:B------:R-:W-:Y:S02]  /*0950*/  IMAD.MOV.U32 R8, RZ, RZ, 0x3c ;  /* 0x0000003cff087424 */ /* 0x000fe400078e00ff */
[----:B------:R-:W-:Y:S01]  /*0960*/  IMAD.MOV.U32 R12, RZ, RZ, 0x1 ;  /* 0x00000001ff0c7424 */ /* 0x000fe200078e00ff */
[----:B------:R-:W1:Y:S01]  /*0970*/  LDCU.64 UR6, c[0x4][0x18] ;  /* 0x01000300ff0677ac */ /* 0x000e620008000a00 */
[----:B------:R-:W2:Y:S01]  /*0980*/  LDC.64 R14, c[0x4][R14] ;  /* 0x010000000e0e7b82 */ /* 0x000ea20000000a00 */
[----:B------:R-:W-:Y:S01]  /*0990*/  IMAD.MOV.U32 R13, RZ, RZ, RZ ;  /* 0x000000ffff0d7224 */ /* 0x000fe200078e00ff */
[----:B------:R-:W3:Y:S01]  /*09a0*/  LDCU.64 UR8, c[0x4][0x8] ;  /* 0x01000100ff0877ac */ /* 0x000ee20008000a00 */
[----:B0-----:R-:W-:Y:S02]  /*09b0*/  IMAD.U32 R4, RZ, RZ, UR4 ;  /* 0x00000004ff047e24 */ /* 0x001fe4000f8e00ff */
[----:B------:R-:W-:-:S02]  /*09c0*/  IMAD.U32 R5, RZ, RZ, UR5 ;  /* 0x00000005ff057e24 */ /* 0x000fc4000f8e00ff */
[----:B-1----:R-:W-:Y:S02]  /*09d0*/  IMAD.U32 R6, RZ, RZ, UR6 ;  /* 0x00000006ff067e24 */ /* 0x002fe4000f8e00ff */
[----:B------:R-:W-:Y:S02]  /*09e0*/  IMAD.U32 R7, RZ, RZ, UR7 ;  /* 0x00000007ff077e24 */ /* 0x000fe4000f8e00ff */
[----:B---3--:R-:W-:Y:S02]  /*09f0*/  IMAD.U32 R10, RZ, RZ, UR8 ;  /* 0x00000008ff0a7e24 */ /* 0x008fe4000f8e00ff */
[----:B------:R-:W-:-:S07]  /*0a00*/  IMAD.U32 R11, RZ, RZ, UR9 ;  /* 0x00000009ff0b7e24 */ /* 0x000fce000f8e00ff */
[----:B------:R-:W-:-:S07]  /*0a10*/  LEPC R20, `(.L_x_12) ;  /* 0x000000001014794e */ /* 0x000fce0000000000 */
[----:B--2---:R-:W-:Y:S05]  /*0a20*/  CALL.ABS.NOINC R14 ;  /* 0x000000000e007343 */ /* 0x004fea0003c00000 */
.L_x_12:
[----:B------:R-:W-:Y:S05]  /*0a30*/  BSYNC.RECONVERGENT B6 ;  /* 0x0000000000067941 */ /* 0x000fea0003800200 */
.L_x_11:
[----:B------:R-:W0:Y:S02]  /*0a40*/  LDCU.64 UR4, c[0x0][0x380] ;  /* 0x00007000ff0477ac */ /* 0x000e240008000a00 */
[----:B0-----:R-:W-:-:S04]  /*0a50*/  IADD3 R4, P0, PT, R26, UR4, RZ ;  /* 0x000000041a047c10 */ /* 0x001fc8000ff1e0ff */
[----:B------:R-:W-:-:S05]  /*0a60*/  IADD3.X R5, PT, PT, R27, UR5, RZ, P0, !PT ;  /* 0x000000051b057c10 */ /* 0x000fca00087fe4ff */
[----:B------:R-:W2:Y:S01]  /*0a70*/  LDG.E.U8 R4, desc[UR36][R4.64] ;  /* 0x0000002404047981 */ /* 0x000ea2000c1e1100 */
[----:B------:R-:W-:Y:S01]  /*0a80*/  BSSY.RECONVERGENT B0, `(.L_x_13) ;  /* 0x0000013000007945 */ /* 0x000fe20003800200 */
[----:B--2---:R-:W-:-:S04]  /*0a90*/  ISETP.GT.U32.AND P0, PT, R4, 0x20, PT ;  /* 0x000000200400780c */ /* 0x004fc80003f04070 */
[----:B------:R-:W-:-:S13]  /*0aa0*/  ISETP.GT.U32.AND.EX P0, PT, RZ, RZ, PT, P0 ;  /* 0x000000ffff00720c */ /* 0x000fda0003f04100 */
[----:B------:R-:W-:Y:S05]  /*0ab0*/  @P0 BRA `(.L_x_14) ;  /* 0x00000000003c0947 */ /* 0x000fea0003800000 */
.L_x_15:
[----:B------:R-:W-:-:S05]  /*0ac0*/  IMAD.MOV.U32 R3, RZ, RZ, 0x1 ;  /* 0x00000001ff037424 */ /* 0x000fca00078e00ff */
[CC--:B------:R-:W-:Y:S02]  /*0ad0*/  SHF.L.U32 R5, R3.reuse, R4.reuse, RZ ;  /* 0x0000000403057219 */ /* 0x0c0fe400000006ff */
[----:B------:R-:W-:Y:S02]  /*0ae0*/  SHF.L.U64.HI R0, R3, R4, RZ ;  /* 0x0000000403007219 */ /* 0x000fe400000102ff */
[----:B------:R-:W-:-:S04]  /*0af0*/  LOP3.LUT P0, RZ, R5, 0x2600, RZ, 0xc0, !PT ;  /* 0x0000260005ff7812 */ /* 0x000fc8000780c0ff */
[----:B------:R-:W-:-:S13]  /*0b00*/  LOP3.LUT P0, RZ, R0, 0x1, RZ, 0xc0, P0 ;  /* 0x0000000100ff7812 */ /* 0x000fda000000c0ff */
[----:B------:R-:W-:Y:S05]  /*0b10*/  @!P0 BRA `(.L_x_14) ;  /* 0x0000000000248947 */ /* 0x000fea0003800000 */
[----:B------:R-:W0:Y:S01]  /*0b20*/  LDCU.64 UR4, c[0x0][0x380] ;  /* 0x00007000ff0477ac */ /* 0x000e220008000a00 */
[----:B------:R-:W-:-:S05]  /*0b30*/  IADD3 R26, P0, PT, R26, 0x1, RZ ;  /* 0x000000011a1a7810 */ /* 0x000fca0007f1e0ff */
[----:B------:R-:W-:Y:S01]  /*0b40*/  IMAD.X R27, RZ, RZ, R27, P0 ;  /* 0x000000ffff1b7224 */ /* 0x000fe200000e061b */
[----:B0-----:R-:W-:-:S04]  /*0b50*/  IADD3 R4, P1, PT, R26, UR4, RZ ;  /* 0x000000041a047c10 */ /* 0x001fc8000ff3e0ff */
[----:B------:R-:W-:-:S05]  /*0b60*/  IADD3.X R5, PT, PT, R27, UR5, RZ, P1, !PT ;  /* 0x000000051b057c10 */ /* 0x000fca0008ffe4ff */
[----:B------:R-:W2:Y:S02]  /*0b70*/  LDG.E.U8 R4, desc[UR36][R4.64] ;  /* 0x0000002404047981 */ /* 0x000ea4000c1e1100 */
[----:B--2---:R-:W-:-:S04]  /*0b80*/  ISETP.GT.U32.AND P0, PT, R4, 0x20, PT ;  /* 0x000000200400780c */ /* 0x004fc80003f04070 */
[----:B------:R-:W-:-:S13]  /*0b90*/  ISETP.GT.U32.AND.EX P0, PT, RZ, RZ, PT, P0 ;  /* 0x000000ffff00720c */ /* 0x000fda0003f04100 */
[----:B------:R-:W-:Y:S05]  /*0ba0*/  @!P0 BRA `(.L_x_15) ;  /* 0xfffffffc00c48947 */ /* 0x000fea000383ffff */
.L_x_14:
[----:B------:R-:W-:Y:S05]  /*0bb0*/  BSYNC.RECONVERGENT B0 ;  /* 0x0000000000007941 */ /* 0x000fea0003800200 */
.L_x_13:
[----:B------:R-:W-:Y:S01]  /*0bc0*/  IMAD R4, R33, 0x8, R1 ;  /* 0x0000000821047824 */ /* 0x000fe200078e0201 */
[----:B------:R-:W0:Y:S05]  /*0bd0*/  LDC.64 R6, c[0x0][0x3d0] ;  /* 0x0000f400ff067b82 */ /* 0x000e2a0000000a00 */
[----:B------:R-:W2:Y:S01]  /*0be0*/  LDL.64 R4, [R4] ;  /* 0x0000000004047983 */ /* 0x000ea20000100a00 */
[----:B------:R-:W-:Y:S01]  /*0bf0*/  IMAD.IADD R3, R30, 0x1, R37 ;  /* 0x000000011e037824 */ /* 0x000fe200078e0225 */
[----:B------:R-:W-:Y:S01]  /*0c00*/  PLOP3.LUT P0, PT, PT, PT, PT, 0x8, 0x80 ;  /* 0x000000000080781c */ /* 0x000fe20003f0e170 */
[----:B------:R-:W-:Y:S02]  /*0c10*/  VIADD R37, R37, 0x1 ;  /* 0x0000000125257836 */ /* 0x000fe40000000000 */
[----:B------:R-:W-:-:S04]  /*0c20*/  IMAD.SHL.U32 R3, R3, 0x2, RZ ;  /* 0x0000000203037824 */ /* 0x000fc800078e00ff */
[----:B0-----:R-:W-:-:S05]  /*0c30*/  IMAD.WIDE R6, R3, 0x8, R6 ;  /* 0x0000000803067825 */ /* 0x001fca00078e0206 */
[----:B------:R0:W-:Y:S04]  /*0c40*/  STG.E.64 desc[UR36][R6.64], R26 ;  /* 0x0000001a06007986 */ /* 0x0001e8000c101b24 */
[----:B--2---:R0:W-:Y:S01]  /*0c50*/  STG.E.64 desc[UR36][R6.64+0x8], R4 ;  /* 0x0000080406007986 */ /* 0x0041e2000c101b24 */
[----:B------:R-:W-:Y:S05]  /*0c60*/  BRA `(.L_x_16) ;  /* 0x0000001800087947 */ /* 0x000fea0003800000 */
.L_x_8:
[----:B------:R-:W-:-:S13]  /*0c70*/  ISETP.NE.AND P0, PT, R0, 0x2, PT ;  /* 0x000000020000780c */ /* 0x000fda0003f05270 */
[----:B------:R-:W-:Y:S05]  /*0c80*/  @!P0 BRA `(.L_x_17) ;  /* 0x0000000000ec8947 */ /* 0x000fea0003800000 */
[----:B------:R-:W-:-:S13]  /*0c90*/  ISETP.NE.AND P0, PT, R0, 0x3, PT ;  /* 0x000000030000780c */ /* 0x000fda0003f05270 */
[----:B------:R-:W-:Y:S05]  /*0ca0*/  @P0 BRA `(.L_x_10) ;  /* 0x0000000c00080947 */ /* 0x000fea0003800000 */
[----:B------:R-:W-:-:S05]  /*0cb0*/  IMAD R0, R33, 0x8, R1 ;  /* 0x0000000821007824 */ /* 0x000fca00078e0201 */
[----:B------:R-:W2:Y:S01]  /*0cc0*/  LDL.64 R4, [R0+0x8] ;  /* 0x0000080000047983 */ /* 0x000ea20000100a00 */
[--C-:B------:R-:W-:Y:S01]  /*0cd0*/  SHF.R.S32.HI R3, RZ, 0x1f, R33.reuse ;  /* 0x0000001fff037819 */ /* 0x100fe20000011421 */
[----:B------:R-:W-:Y:S01]  /*0ce0*/  IMAD.MOV.U32 R10, RZ, RZ, R33 ;  /* 0x000000ffff0a7224 */ /* 0x000fe200078e0021 */
[----:B------:R-:W-:Y:S02]  /*0cf0*/  PLOP3.LUT P0, PT, PT, PT, PT, 0x8, 0x80 ;  /* 0x000000000080781c */ /* 0x000fe40003f0e170 */
[----:B--2---:R-:W-:Y:S01]  /*0d00*/  ISETP.NE.U32.AND P1, PT, R4, -0x1, PT ;  /* 0xffffffff0400780c */ /* 0x004fe20003f25070 */
[----:B------:R-:W-:-:S03]  /*0d10*/  VIADD R4, R33, 0x1 ;  /* 0x0000000121047836 */ /* 0x000fc60000000000 */
[----:B------:R-:W-:Y:S01]  /*0d20*/  ISETP.NE.AND.EX P1, PT, R5, -0x1, PT, P1 ;  /* 0xffffffff0500780c */ /* 0x000fe20003f25310 */
[----:B------:R-:W-:-:S12]  /*0d30*/  IMAD.MOV.U32 R33, RZ, RZ, R4 ;  /* 0x000000ffff217224 */ /* 0x000fd800078e0004 */
[----:B------:R-:W-:Y:S05]  /*0d40*/  @P1 BRA `(.L_x_16) ;  /* 0x0000001400d01947 */ /* 0x000fea0003800000 */
[----:B------:R-:W2:Y:S01]  /*0d50*/  LDL.64 R4, [R0] ;  /* 0x0000000000047983 */ /* 0x000ea20000100a00 */
[----:B------:R-:W-:-:S05]  /*0d60*/  IADD3 R11, P1, PT, R26, 0x1, RZ ;  /* 0x000000011a0b7810 */ /* 0x000fca0007f3e0ff */
[----:B------:R-:W-:Y:S01]  /*0d70*/  IMAD.X R13, RZ, RZ, R27, P1 ;  /* 0x000000ffff0d7224 */ /* 0x000fe200008e061b */
[----:B--2---:R-:W-:-:S04]  /*0d80*/  ISETP.GE.U32.AND P1, PT, R11, R4, PT ;  /* 0x000000040b00720c */ /* 0x004fc80003f26070 */
[----:B------:R-:W-:-:S13]  /*0d90*/  ISETP.GE.AND.EX P1, PT, R13, R5, PT, P1 ;  /* 0x000000050d00720c */ /* 0x000fda0003f26310 */
[----:B------:R-:W-:Y:S05]  /*0da0*/  @P1 BRA `(.L_x_16) ;  /* 0x0000001400b81947 */ /* 0x000fea0003800000 */
[----:B------:R-:W-:Y:S02]  /*0db0*/  IMAD.MOV.U32 R20, RZ, RZ, R26 ;  /* 0x000000ffff147224 */ /* 0x000fe400078e001a */
[----:B------:R-:W-:-:S07]  /*0dc0*/  IMAD.MOV.U32 R14, RZ, RZ, R27 ;  /* 0x000000ffff0e7224 */ /* 0x000fce00078e001b */
.L_x_20:
[----:B------:R-:W0:Y:S01]  /*0dd0*/  LDCU.64 UR4, c[0x0][0x3b8] ;  /* 0x00007700ff0477ac */ /* 0x000e220008000a00 */
[----:B------:R-:W-:Y:S01]  /*0de0*/  SHF.R.S32.HI R6, RZ, 0x1f, R13 ;  /* 0x0000001fff067819 */ /* 0x000fe2000001140d */
[----:B------:R-:W1:Y:S03]  /*0df0*/  LDCU.64 UR6, c[0x0][0x3a8] ;  /* 0x00007500ff0677ac */ /* 0x000e660008000a00 */
[----:B------:R-:W-:-:S05]  /*0e00*/  LEA.HI R15, P1, R6, R11, RZ, 0x6 ;  /* 0x0000000b060f7211 */ /* 0x000fca00078330ff */
[----:B------:R-:W-:-:S05]  /*0e10*/  IMAD.X R12, RZ, RZ, R13, P1 ;  /* 0x000000ffff0c7224 */ /* 0x000fca00008e060d */
[--C-:B------:R-:W-:Y:S02]  /*0e20*/  SHF.R.S64 R8, R15, 0x6, R12.reuse ;  /* 0x000000060f087819 */ /* 0x100fe4000000100c */
[----:B------:R-:W-:Y:S01]  /*0e30*/  SHF.R.S32.HI R9, RZ, 0x6, R12 ;  /* 0x00000006ff097819 */ /* 0x000fe2000001140c */
[----:B0-----:R-:W-:-:S04]  /*0e40*/  IMAD R7, R3, UR4, RZ ;  /* 0x0000000403077c24 */ /* 0x001fc8000f8e02ff */
[C---:B------:R-:W-:Y:S02]  /*0e50*/  IMAD R7, R10.reuse, UR5, R7 ;  /* 0x000000050a077c24 */ /* 0x040fe4000f8e0207 */
[----:B------:R-:W-:-:S04]  /*0e60*/  IMAD.WIDE.U32 R8, R10, UR4, R8 ;  /* 0x000000040a087c25 */ /* 0x000fc8000f8e0008 */
[----:B------:R-:W-:Y:S01]  /*0e70*/  IMAD.IADD R7, R9, 0x1, R7 ;  /* 0x0000000109077824 */ /* 0x000fe200078e0207 */
[----:B-1----:R-:W-:-:S04]  /*0e80*/  LEA R6, P1, R8, UR6, 0x3 ;  /* 0x0000000608067c11 */ /* 0x002fc8000f8218ff */
[----:B------:R-:W-:-:S06]  /*0e90*/  LEA.HI.X R7, R8, UR7, R7, 0x3, P1 ;  /* 0x0000000708077c11 */ /* 0x000fcc00088f1c07 */
[----:B------:R-:W2:Y:S02]  /*0ea0*/  LDG.E.64 R6, desc[UR36][R6.64] ;  /* 0x0000002406067981 */ /* 0x000ea4000c1e1b00 */
[----:B--2---:R-:W-:-:S04]  /*0eb0*/  ISETP.NE.U32.AND P1, PT, R6, RZ, PT ;  /* 0x000000ff0600720c */ /* 0x004fc80003f25070 */
[----:B------:R-:W-:-:S13]  /*0ec0*/  ISETP.NE.AND.EX P1, PT, R7, RZ, PT, P1 ;  /* 0x000000ff0700720c */ /* 0x000fda0003f25310 */
[----:B------:R-:W-:-:S04]  /*0ed0*/  @!P1 LOP3.LUT R15, R15, 0xffffffc0, RZ, 0xc0, !PT ;  /* 0xffffffc00f0f9812 */ /* 0x000fc800078ec0ff */
[----:B------:R-:W-:-:S04]  /*0ee0*/  @!P1 IADD3 R20, P2, P3, R20, R15, -R11 ;  /* 0x0000000f14149210 */ /* 0x000fc80007b5e80b */
[----:B------:R-:W-:Y:S02]  /*0ef0*/  @!P1 IADD3 R20, P4, PT, R20, 0x40, RZ ;  /* 0x0000004014149810 */ /* 0x000fe40007f9e0ff */
[----:B------:R-:W-:-:S05]  /*0f00*/  @!P1 IADD3.X R12, PT, PT, R14, R12, ~R13, P2, P3 ;  /* 0x0000000c0e0c9210 */ /* 0x000fca00017e6c0d */
[----:B------:R-:W-:Y:S01]  /*0f10*/  @!P1 IMAD.X R14, RZ, RZ, R12, P4 ;  /* 0x000000ffff0e9224 */ /* 0x000fe200020e060c */
[----:B------:R-:W-:Y:S06]  /*0f20*/  @!P1 BRA `(.L_x_18) ;  /* 0x0000000000209947 */ /* 0x000fec0003800000 */
[----:B------:R-:W-:-:S04]  /*0f30*/  LOP3.LUT R9, R11, 0x3f, RZ, 0xc0, !PT ;  /* 0x0000003f0b097812 */ /* 0x000fc800078ec0ff */
[----:B------:R-:W-:-:S04]  /*0f40*/  SHF.R.U64 R6, R6, R9, R7 ;  /* 0x0000000906067219 */ /* 0x000fc80000001207 */
[----:B------:R-:W-:-:S04]  /*0f50*/  LOP3.LUT R6, R6, 0x1, RZ, 0xc0, !PT ;  /* 0x0000000106067812 */ /* 0x000fc800078ec0ff */
[----:B------:R-:W-:-:S04]  /*0f60*/  ISETP.NE.U32.AND P1, PT, R6, 0x1, PT ;  /* 0x000000010600780c */ /* 0x000fc80003f25070 */
[----:B------:R-:W-:-:S13]  /*0f70*/  ISETP.NE.U32.AND.EX P1, PT, RZ, RZ, PT, P1 ;  /* 0x000000ffff00720c */ /* 0x000fda0003f25110 */
[----:B------:R-:W-:Y:S05]  /*0f80*/  @!P1 BRA `(.L_x_19) ;  /* 0x0000000000209947 */ /* 0x000fea0003800000 */
[----:B------:R-:W-:Y:S02]  /*0f90*/  IMAD.MOV.U32 R20, RZ, RZ, R11 ;  /* 0x000000ffff147224 */ /* 0x000fe400078e000b */
[----:B------:R-:W-:-:S07]  /*0fa0*/  IMAD.MOV.U32 R14, RZ, RZ, R13 ;  /* 0x000000ffff0e7224 */ /* 0x000fce00078e000d */
.L_x_18:
[----:B------:R-:W-:-:S04]  /*0fb0*/  IADD3 R11, P2, PT, R20, 0x1, RZ ;  /* 0x00000001140b7810 */ /* 0x000fc80007f5e0ff */
[----:B------:R-:W-:Y:S01]  /*0fc0*/  ISETP.GE.U32.AND P1, PT, R11, R4, PT ;  /* 0x000000040b00720c */ /* 0x000fe20003f26070 */
[----:B------:R-:W-:-:S05]  /*0fd0*/  IMAD.X R13, RZ, RZ, R14, P2 ;  /* 0x000000ffff0d7224 */ /* 0x000fca00010e060e */
[----:B------:R-:W-:-:S13]  /*0fe0*/  ISETP.GE.AND.EX P1, PT, R13, R5, PT, P1 ;  /* 0x000000050d00720c */ /* 0x000fda0003f26310 */
[----:B------:R-:W-:Y:S05]  /*0ff0*/  @!P1 BRA `(.L_x_20) ;  /* 0xfffffffc00749947 */ /* 0x000fea000383ffff */
[----:B------:R-:W-:Y:S05]  /*1000*/  BRA `(.L_x_16) ;  /* 0x0000001400207947 */ /* 0x000fea0003800000 */
.L_x_19:
[----:B------:R-:W-:-:S05]  /*1010*/  IMAD.MOV.U32 R12, RZ, RZ, R11 ;  /* 0x000000ffff0c7224 */ /* 0x000fca00078e000b */
[----:B------:R2:W-:Y:S01]  /*1020*/  STL.64 [R0+0x8], R12 ;  /* 0x0000080c00007387 */ /* 0x0005e20000100a00 */
[----:B------:R-:W-:Y:S05]  /*1030*/  BRA `(.L_x_16) ;  /* 0x0000001400147947 */ /* 0x000fea0003800000 */
.L_x_17:
[C---:B------:R-:W-:Y:S02]  /*1040*/  IMAD R3, R33.reuse, 0x8, R1 ;  /* 0x0000000821037824 */ /* 0x040fe400078e0201 */
[----:B------:R-:W-:Y:S02]  /*1050*/  IMAD.MOV.U32 R4, RZ, RZ, -0x1 ;  /* 0xffffffffff047424 */ /* 0x000fe400078e00ff */
[----:B------:R-:W-:Y:S01]  /*1060*/  IMAD.MOV.U32 R5, RZ, RZ, -0x1 ;  /* 0xffffffffff057424 */ /* 0x000fe200078e00ff */
[----:B------:R1:W5:Y:S01]  /*1070*/  LDL.64 R26, [R3] ;  /* 0x00000000031a7983 */ /* 0x0003620000100a00 */
[----:B------:R-:W-:Y:S01]  /*1080*/  PLOP3.LUT P0, PT, PT, PT, PT, 0x8, 0x80 ;  /* 0x000000000080781c */ /* 0x000fe20003f0e170 */
[----:B------:R-:W-:Y:S02]  /*1090*/  VIADD R33, R33, 0xffffffff ;  /* 0xffffffff21217836 */ /* 0x000fe40000000000 */
[----:B------:R1:W-:Y:S01]  /*10a0*/  STL.64 [R3], R4 ;  /* 0x0000000403007387 */ /* 0x0003e20000100a00 */
[----:B------:R-:W-:Y:S09]  /*10b0*/  BRA `(.L_x_16) ;  /* 0x0000001000f47947 */ /* 0x000ff20003800000 */
.L_x_7:
[----:B------:R-:W-:-:S04]  /*10c0*/  PRMT R6, R32, 0x9910, RZ ;  /* 0x0000991020067816 */ /* 0x000fc800000000ff */
[----:B------:R-:W-:-:S13]  /*10d0*/  ISETP.NE.AND P0, PT, R6, 0x4, PT ;  /* 0x000000040600780c */ /* 0x000fda0003f05270 */
[----:B------:R-:W-:Y:S05]  /*10e0*/  @!P0 BRA `(.L_x_21) ;  /* 0x0000001000148947 */ /* 0x000fea0003800000 */
[----:B------:R-:W-:-:S13]  /*10f0*/  ISETP.NE.AND P0, PT, R6, 0x5, PT ;  /* 0x000000050600780c */ /* 0x000fda0003f05270 */
[----:B------:R-:W-:Y:S05]  /*1100*/  @!P0 BRA `(.L_x_22) ;  /* 0x0000000800388947 */ /* 0x000fea0003800000 */
[----:B------:R-:W-:-:S13]  /*1110*/  ISETP.NE.AND P0, PT, R6, 0x6, PT ;  /* 0x000000060600780c */ /* 0x000fda0003f05270 */
[----:B------:R-:W-:Y:S05]  /*1120*/  @P0 BRA `(.L_x_10) ;  /* 0x0000000400e80947 */ /* 0x000fea0003800000 */
[----:B------:R-:W2:Y:S01]  /*1130*/  LDG.E.S8 R7, desc[UR36][R4.64+0x1] ;  /* 0x0000012404077981 */ /* 0x000ea2000c1e1300 */
[----:B------:R-:W-:Y:S01]  /*1140*/  BSSY.RECONVERGENT B8, `(.L_x_23) ;  /* 0x000002b000087945 */ /* 0x000fe20003800200 */
[----:B------:R-:W-:Y:S02]  /*1150*/  VIADD R35, R25, 0x2 ;  /* 0x0000000219237836 */ /* 0x000fe40000000000 */
[----:B------:R-:W-:Y:S02]  /*1160*/  IMAD.MOV.U32 R24, RZ, RZ, RZ ;  /* 0x000000ffff187224 */ /* 0x000fe400078e00ff */
[----:B------:R-:W-:Y:S01]  /*1170*/  IMAD.MOV.U32 R22, RZ, RZ, RZ ;  /* 0x000000ffff167224 */ /* 0x000fe200078e00ff */
[----:B--2---:R-:W-:-:S13]  /*1180*/  ISETP.GT.AND P0, PT, R7, -0x1, PT ;  /* 0xffffffff0700780c */ /* 0x004fda0003f04270 */
[----:B------:R-:W-:Y:S05]  /*1190*/  @P0 BRA `(.L_x_24) ;  /* 0x0000000000940947 */ /* 0x000fea0003800000 */
[----:B------:R-:W-:Y:S01]  /*11a0*/  BSSY.RECONVERGENT B7, `(.L_x_25) ;  /* 0x0000023000077945 */ /* 0x000fe20003800200 */
[----:B------:R-:W-:Y:S02]  /*11b0*/  IMAD.MOV.U32 R22, RZ, RZ, RZ ;  /* 0x000000ffff167224 */ /* 0x000fe400078e00ff */
[----:B------:R-:W-:-:S07]  /*11c0*/  IMAD.MOV.U32 R24, RZ, RZ, RZ ;  /* 0x000000ffff187224 */ /* 0x000fce00078e00ff */
.L_x_28:
[----:B------:R-:W-:Y:S01]  /*11d0*/  ISETP.GE.U32.AND P0, PT, R22, 0x1d, PT ;  /* 0x0000001d1600780c */ /* 0x000fe20003f06070 */
[----:B------:R-:W-:Y:S01]  /*11e0*/  BSSY.RECONVERGENT B6, `(.L_x_26) ;  /* 0x0000015000067945 */ /* 0x000fe20003800200 */
[----:B------:R-:W-:-:S04]  /*11f0*/  LOP3.LUT R7, R7, 0x7f, RZ, 0xc0, !PT ;  /* 0x0000007f07077812 */ /* 0x000fc800078ec0ff */
[----:B------:R-:W-:-:S04]  /*1200*/  SHF.L.U32 R7, R7, R22, RZ ;  /* 0x0000001607077219 */ /* 0x000fc800000006ff */
[----:B------:R-:W-:-:S03]  /*1210*/  LOP3.LUT R24, R7, R24, RZ, 0xfc, !PT ;  /* 0x0000001807187212 */ /* 0x000fc600078efcff */
        /* <DEDUP_REMOVED lines=17> */
.L_x_27:
[----:B------:R-:W-:Y:S05]  /*1330*/  BSYNC.RECONVERGENT B6 ;  /* 0x0000000000067941 */ /* 0x000fea0003800200 */
.L_x_26:
[----:B------:R-:W0:Y:S02]  /*1340*/  LDCU.64 UR4, c[0x0][0x3c0] ;  /* 0x00007800ff0477ac */ /* 0x000e240008000a00 */
[----:B0-----:R-:W-:-:S04]  /*1350*/  IADD3 R4, P0, PT, R35, UR4, RZ ;  /* 0x0000000423047c10 */ /* 0x001fc8000ff1e0ff */
[----:B------:R-:W-:-:S05]  /*1360*/  LEA.HI.X.SX32 R5, R35, UR5, 0x1, P0 ;  /* 0x0000000523057c11 */ /* 0x000fca00080f0eff */
[----:B------:R-:W2:Y:S01]  /*1370*/  LDG.E.S8 R7, desc[UR36][R4.64] ;  /* 0x0000002404077981 */ /* 0x000ea2000c1e1300 */
[----:B------:R-:W-:Y:S02]  /*1380*/  VIADD R35, R35, 0x1 ;  /* 0x0000000123237836 */ /* 0x000fe40000000000 */
[----:B------:R-:W-:Y:S02]  /*1390*/  VIADD R25, R25, 0x1 ;  /* 0x0000000119197836 */ /* 0x000fe40000000000 */
[----:B------:R-:W-:Y:S01]  /*13a0*/  VIADD R22, R22, 0x7 ;  /* 0x0000000716167836 */ /* 0x000fe20000000000 */
[----:B--2---:R-:W-:-:S13]  /*13b0*/  ISETP.GE.AND P0, PT, R7, RZ, PT ;  /* 0x000000ff0700720c */ /* 0x004fda0003f06270 */
[----:B------:R-:W-:Y:S05]  /*13c0*/  @!P0 BRA `(.L_x_28) ;  /* 0xfffffffc00808947 */ /* 0x000fea000383ffff */
[----:B------:R-:W-:Y:S05]  /*13d0*/  BSYNC.RECONVERGENT B7 ;  /* 0x0000000000077941 */ /* 0x000fea0003800200 */
.L_x_25:
[----:B------:R-:W-:-:S07]  /*13e0*/  VIADD R35, R25, 0x2 ;  /* 0x0000000219237836 */ /* 0x000fce0000000000 */
.L_x_24:
[----:B------:R-:W-:Y:S05]  /*13f0*/  BSYNC.RECONVERGENT B8 ;  /* 0x0000000000087941 */ /* 0x000fea0003800200 */
.L_x_23:
[----:B------:R-:W0:Y:S02]  /*1400*/  LDCU.64 UR4, c[0x0][0x380] ;  /* 0x00007000ff0477ac */ /* 0x000e240008000a00 */
[----:B0-----:R-:W-:-:S04]  /*1410*/  IADD3 R0, P0, PT, R26, UR4, RZ ;  /* 0x000000041a007c10 */ /* 0x001fc8000ff1e0ff */
[----:B------:R-:W-:Y:S01]  /*1420*/  IADD3.X R3, PT, PT, R27, UR5, RZ, P0, !PT ;  /* 0x000000051b037c10 */ /* 0x000fe200087fe4ff */
[----:B------:R-:W-:-:S04]  /*1430*/  IMAD.MOV.U32 R4, RZ, RZ, R0 ;  /* 0x000000ffff047224 */ /* 0x000fc800078e0000 */
[----:B------:R-:W-:-:S05]  /*1440*/  IMAD.MOV.U32 R5, RZ, RZ, R3 ;  /* 0x000000ffff057224 */ /* 0x000fca00078e0003 */
[----:B------:R-:W2:Y:S01]  /*1450*/  LDG.E.U8 R4, desc[UR36][R4.64] ;  /* 0x0000002404047981 */ /* 0x000ea2000c1e1100 */
[----:B------:R-:W-:Y:S01]  /*1460*/  SHF.L.U32 R7, R7, R22, RZ ;  /* 0x0000001607077219 */ /* 0x000fe200000006ff */
[----:B------:R-:W-:Y:S01]  /*1470*/  BSSY.RECONVERGENT B0, `(.L_x_29) ;  /* 0x0000017000007945 */ /* 0x000fe20003800200 */
[----:B------:R-:W-:Y:S02]  /*1480*/  SHF.R.S32.HI R23, RZ, 0x1f, R35 ;  /* 0x0000001fff177819 */ /* 0x000fe40000011423 */
[----:B------:R-:W-:Y:S02]  /*1490*/  LOP3.LUT R24, R7, R24, RZ, 0xfc, !PT ;  /* 0x0000001807187212 */ /* 0x000fe400078efcff */
[----:B--2---:R-:W-:-:S04]  /*14a0*/  ISETP.GT.U32.AND P0, PT, R4, 0x20, PT ;  /* 0x000000200400780c */ /* 0x004fc80003f04070 */
[----:B------:R-:W-:-:S13]  /*14b0*/  ISETP.GT.U32.AND.EX P0, PT, RZ, RZ, PT, P0 ;  /* 0x000000ffff00720c */ /* 0x000fda0003f04100 */
[----:B------:R-:W-:Y:S05]  /*14c0*/  @P0 BRA `(.L_x_30) ;  /* 0x0000000000440947 */ /* 0x000fea0003800000 */
.L_x_31:
        /* <DEDUP_REMOVED lines=10> */
[----:B------:R-:W-:Y:S01]  /*1570*/  IADD3.X R3, PT, PT, R27, UR5, RZ, P1, !PT ;  /* 0x000000051b037c10 */ /* 0x000fe20008ffe4ff */
[----:B------:R-:W-:-:S04]  /*1580*/  IMAD.MOV.U32 R4, RZ, RZ, R0 ;  /* 0x000000ffff047224 */ /* 0x000fc800078e0000 */
[----:B------:R-:W-:-:S05]  /*1590*/  IMAD.MOV.U32 R5, RZ, RZ, R3 ;  /* 0x000000ffff057224 */ /* 0x000fca00078e0003 */
[----:B------:R-:W2:Y:S02]  /*15a0*/  LDG.E.U8 R4, desc[UR36][R4.64] ;  /* 0x0000002404047981 */ /* 0x000ea4000c1e1100 */
[----:B--2---:R-:W-:-:S04]  /*15b0*/  ISETP.GT.U32.AND P0, PT, R4, 0x20, PT ;  /* 0x000000200400780c */ /* 0x004fc80003f04070 */
[----:B------:R-:W-:-:S13]  /*15c0*/  ISETP.GT.U32.AND.EX P0, PT, RZ, RZ, PT, P0 ;  /* 0x000000ffff00720c */ /* 0x000fda0003f04100 */
[----:B------:R-:W-:Y:S05]  /*15d0*/  @!P0 BRA `(.L_x_31) ;  /* 0xfffffffc00bc8947 */ /* 0x000fea000383ffff */
.L_x_30:
[----:B------:R-:W-:Y:S05]  /*15e0*/  BSYNC.RECONVERGENT B0 ;  /* 0x0000000000007941 */ /* 0x000fea0003800200 */
.L_x_29:
[----:B------:R-:W-:Y:S01]  /*15f0*/  IMAD R4, R33, 0x8, R1 ;  /* 0x0000000821047824 */ /* 0x000fe200078e0201 */
[----:B------:R-:W0:Y:S05]  /*1600*/  LDCU.64 UR4, c[0x0][0x3c0] ;  /* 0x00007800ff0477ac */ /* 0x000e2a0008000a00 */
[----:B------:R-:W2:Y:S01]  /*1610*/  LDL.64 R4, [R4] ;  /* 0x0000000004047983 */ /* 0x000ea20000100a00 */
[----:B------:R-:W-:Y:S01]  /*1620*/  SHF.R.S32.HI R7, RZ, 0x1f, R24 ;  /* 0x0000001fff077819 */ /* 0x000fe20000011418 */
[----:B------:R-:W-:Y:S01]  /*1630*/  IMAD.MOV.U32 R25, RZ, RZ, 0x6 ;  /* 0x00000006ff197424 */ /* 0x000fe200078e00ff */
[----:B0-----:R-:W-:-:S04]  /*1640*/  IADD3 R22, P1, PT, R35, UR4, RZ ;  /* 0x0000000423167c10 */ /* 0x001fc8000ff3e0ff */
[----:B------:R-:W-:Y:S02]  /*1650*/  IADD3.X R23, PT, PT, R23, UR5, RZ, P1, !PT ;  /* 0x0000000517177c10 */ /* 0x000fe40008ffe4ff */
[----:B--2---:R-:W-:-:S05]  /*1660*/  IADD3 R9, P0, PT, R4, -R26, RZ ;  /* 0x8000001a04097210 */ /* 0x004fca0007f1e0ff */
[----:B------:R-:W-:Y:S01]  /*1670*/  IMAD.X R8, R5, 0x1, ~R27, P0 ;  /* 0x0000000105087824 */ /* 0x000fe200000e0e1b */
[----:B------:R-:W-:-:S04]  /*1680*/  ISETP.NE.U32.AND P0, PT, R9, R24, PT ;  /* 0x000000180900720c */ /* 0x000fc80003f05070 */
[----:B------:R-:W-:-:S13]  /*1690*/  ISETP.NE.AND.EX P0, PT, R8, R7, PT, P0 ;  /* 0x000000070800720c */ /* 0x000fda0003f05300 */
[----:B------:R-:W-:Y:S05]  /*16a0*/  @P0 BREAK.RELIABLE B9 ;  /* 0x0000000000090942 */ /* 0x000fea0003800100 */
[----:B------:R-:W-:Y:S05]  /*16b0*/  @P0 BREAK.RELIABLE B10 ;  /* 0x00000000000a0942 */ /* 0x000fea0003800100 */
[----:B------:R-:W-:Y:S05]  /*16c0*/  @P0 BRA `(.L_x_3) ;  /* 0x0000001400f40947 */ /* 0x000fea0003800000 */
[----:B------:R-:W-:Y:S01]  /*16d0*/  ISETP.GE.U32.AND P1, PT, R9, 0x1, PT ;  /* 0x000000010900780c */ /* 0x000fe20003f26070 */
[----:B------:R-:W-:Y:S01]  /*16e0*/  IMAD.IADD R35, R24, 0x1, R35 ;  /* 0x0000000118237824 */ /* 0x000fe200078e0223 */
[----:B------:R-:W-:Y:S02]  /*16f0*/  PLOP3.LUT P0, PT, PT, PT, PT, 0x8, 0x80 ;  /* 0x000000000080781c */ /* 0x000fe40003f0e170 */
[----:B------:R-:W-:-:S13]  /*1700*/  ISETP.GE.AND.EX P1, PT, R8, RZ, PT, P1 ;  /* 0x000000ff0800720c */ /* 0x000fda0003f26310 */
[----:B------:R-:W-:Y:S05]  /*1710*/  @!P1 BRA `(.L_x_16) ;  /* 0x0000000c005c9947 */ /* 0x000fea0003800000 */
[----:B------:R-:W-:Y:S01]  /*1720*/  IMAD.MOV.U32 R5, RZ, RZ, R3 ;  /* 0x000000ffff057224 */ /* 0x000fe200078e0003 */
[----:B------:R-:W2:Y:S01]  /*1730*/  LDG.E.U8 R6, desc[UR36][R22.64] ;  /* 0x0000002416067981 */ /* 0x000ea2000c1e1100 */
[----:B------:R-:W-:-:S05]  /*1740*/  IMAD.MOV.U32 R4, RZ, RZ, R0 ;  /* 0x000000ffff047224 */ /* 0x000fca00078e0000 */
[----:B------:R-:W2:Y:S02]  /*1750*/  LDG.E.U8 R5, desc[UR36][R4.64] ;  /* 0x0000002404057981 */ /* 0x000ea4000c1e1100 */
[----:B--2---:R-:W-:-:S13]  /*1760*/  ISETP.NE.AND P1, PT, R6, R5, PT ;  /* 0x000000050600720c */ /* 0x004fda0003f25270 */
[----:B------:R-:W-:Y:S05]  /*1770*/  @P1 BREAK.RELIABLE B9 ;  /* 0x0000000000091942 */ /* 0x000fea0003800100 */
[----:B------:R-:W-:Y:S05]  /*1780*/  @P1 BREAK.RELIABLE B10 ;  /* 0x00000000000a1942 */ /* 0x000fea0003800100 */
[----:B------:R-:W-:Y:S05]  /*1790*/  @P1 BRA `(.L_x_3) ;  /* 0x0000001400c01947 */ /* 0x000fea0003800000 */
[----:B------:R-:W-:-:S07]  /*17a0*/  CS2R R10, SRZ ;  /* 0x00000000000a7805 */ /* 0x000fce000001ff00 */
.L_x_32:
[----:B------:R-:W-:-:S05]  /*17b0*/  IADD3 R4, P1, PT, R11, 0x1, RZ ;  /* 0x000000010b047810 */ /* 0x000fca0007f3e0ff */
[----:B------:R-:W-:Y:S01]  /*17c0*/  IMAD.X R5, RZ, RZ, R10, P1 ;  /* 0x000000ffff057224 */ /* 0x000fe200008e060a */
[----:B------:R-:W-:-:S04]  /*17d0*/  ISETP.GE.U32.AND P1, PT, R4, R9, PT ;  /* 0x000000090400720c */ /* 0x000fc80003f26070 */
[----:B------:R-:W-:-:S13]  /*17e0*/  ISETP.GE.AND.EX P1, PT, R5, R8, PT, P1 ;  /* 0x000000080500720c */ /* 0x000fda0003f26310 */
[----:B------:R-:W-:Y:S05]  /*17f0*/  @P1 BRA `(.L_x_16) ;  /* 0x0000000c00241947 */ /* 0x000fea0003800000 */
[----:B------:R-:W-:Y:S02]  /*1800*/  IMAD.MOV.U32 R11, RZ, RZ, R4 ;  /* 0x000000ffff0b7224 */ /* 0x000fe400078e0004 */
[----:B------:R-:W-:-:S03]  /*1810*/  IMAD.MOV.U32 R10, RZ, RZ, R5 ;  /* 0x000000ffff0a7224 */ /* 0x000fc600078e0005 */
[----:B------:R-:W-:Y:S02]  /*1820*/  IADD3 R4, P2, PT, R0, R11, RZ ;  /* 0x0000000b00047210 */ /* 0x000fe40007f5e0ff */
[----:B------:R-:W-:-:S03]  /*1830*/  IADD3 R6, P1, PT, R11, R22, RZ ;  /* 0x000000160b067210 */ /* 0x000fc60007f3e0ff */
[----:B------:R-:W-:Y:S02]  /*1840*/  IMAD.X R5, R3, 0x1, R10, P2 ;  /* 0x0000000103057824 */ /* 0x000fe400010e060a */
[----:B------:R-:W-:-:S04]  /*1850*/  IMAD.X R7, R10, 0x1, R23, P1 ;  /* 0x000000010a077824 */ /* 0x000fc800008e0617 */
[----:B------:R-:W2:Y:S04]  /*1860*/  LDG.E.U8 R5, desc[UR36][R4.64] ;  /* 0x0000002404057981 */ /* 0x000ea8000c1e1100 */
[----:B------:R-:W2:Y:S02]  /*1870*/  LDG.E.U8 R6, desc[UR36][R6.64] ;  /* 0x0000002406067981 */ /* 0x000ea4000c1e1100 */
[----:B--2---:R-:W-:-:S13]  /*1880*/  ISETP.NE.AND P1, PT, R6, R5, PT ;  /* 0x000000050600720c */ /* 0x004fda0003f25270 */
[----:B------:R-:W-:Y:S05]  /*1890*/  @P1 BREAK.RELIABLE B9 ;  /* 0x0000000000091942 */ /* 0x000fea0003800100 */
[----:B------:R-:W-:Y:S05]  /*18a0*/  @P1 BREAK.RELIABLE B10 ;  /* 0x00000000000a1942 */ /* 0x000fea0003800100 */
[----:B------:R-:W-:Y:S05]  /*18b0*/  @!P1 BRA `(.L_x_32) ;  /* 0xfffffffc00bc9947 */ /* 0x000fea000383ffff */
[----:B------:R-:W-:Y:S05]  /*18c0*/  BRA `(.L_x_3) ;  /* 0x0000001400747947 */ /* 0x000fea0003800000 */
.L_x_10:
        /* <DEDUP_REMOVED lines=16> */
.L_x_33:
[----:B------:R-:W-:Y:S01]  /*19d0*/  PLOP3.LUT P0, PT, PT, PT, PT, 0x8, 0x80 ;  /* 0x000000000080781c */ /* 0x000fe20003f0e170 */
[----:B------:R-:W-:-:S12]  /*19e0*/  BRA `(.L_x_16) ;  /* 0x0000000800a87947 */ /* 0x000fd80003800000 */
.L_x_22:
        /* <DEDUP_REMOVED lines=10> */
.L_x_38:
[----:B------:R-:W-:Y:S01]  /*1a90*/  ISETP.GE.U32.AND P0, PT, R19, 0x1d, PT ;  /* 0x0000001d1300780c */ /* 0x000fe20003f06070 */
[----:B------:R-:W-:Y:S01]  /*1aa0*/  BSSY.RECONVERGENT B6, `(.L_x_36) ;  /* 0x0000016000067945 */ /* 0x000fe20003800200 */
[----:B------:R-:W-:-:S04]  /*1ab0*/  LOP3.LUT R4, R4, 0x7f, RZ, 0xc0, !PT ;  /* 0x0000007f04047812 */ /* 0x000fc800078ec0ff */
[----:B------:R-:W-:Y:S01]  /*1ac0*/  SHF.L.U32 R3, R4, R19, RZ ;  /* 0x0000001304037219 */ /* 0x000fe200000006ff */
[----:B------:R-:W-:-:S03]  /*1ad0*/  VIADD R19, R19, 0x7 ;  /* 0x0000000713137836 */ /* 0x000fc60000000000 */
        /* <DEDUP_REMOVED lines=18> */
.L_x_37:
[----:B------:R-:W-:Y:S05]  /*1c00*/  BSYNC.RECONVERGENT B6 ;  /* 0x0000000000067941 */ /* 0x000fea0003800200 */
.L_x_36:
[----:B------:R-:W0:Y:S02]  /*1c10*/  LDCU.64 UR4, c[0x0][0x3c0] ;  /* 0x00007800ff0477ac */ /* 0x000e240008000a00 */
[----:B0-----:R-:W-:-:S04]  /*1c20*/  IADD3 R4, P0, PT, R35, UR4, RZ ;  /* 0x0000000423047c10 */ /* 0x001fc8000ff1e0ff */
[----:B------:R-:W-:-:S05]  /*1c30*/  LEA.HI.X.SX32 R5, R35, UR5, 0x1, P0 ;  /* 0x0000000523057c11 */ /* 0x000fca00080f0eff */
[----:B------:R-:W2:Y:S01]  /*1c40*/  LDG.E.S8 R4, desc[UR36][R4.64] ;  /* 0x0000002404047981 */ /* 0x000ea2000c1e1300 */
[----:B------:R-:W-:Y:S01]  /*1c50*/  VIADD R35, R35, 0x1 ;  /* 0x0000000123237836 */ /* 0x000fe20000000000 */
[----:B--2---:R-:W-:-:S13]  /*1c60*/  ISETP.GE.AND P0, PT, R4, RZ, PT ;  /* 0x000000ff0400720c */ /* 0x004fda0003f06270 */
[----:B------:R-:W-:Y:S05]  /*1c70*/  @!P0 BRA `(.L_x_38) ;  /* 0xfffffffc00848947 */ /* 0x000fea000383ffff */
[----:B------:R-:W-:Y:S05]  /*1c80*/  BSYNC.RECONVERGENT B7 ;  /* 0x0000000000077941 */ /* 0x000fea0003800200 */
.L_x_35:
[----:B------:R-:W-:Y:S05]  /*1c90*/  BSYNC.RECONVERGENT B8 ;  /* 0x0000000000087941 */ /* 0x000fea0003800200 */
.L_x_34:
[----:B------:R-:W-:-:S05]  /*1ca0*/  IMAD R25, R33, 0x4, R16 ;  /* 0x0000000421197824 */ /* 0x000fca00078e0210 */
[----:B------:R-:W2:Y:S01]  /*1cb0*/  LDL R0, [R25] ;  /* 0x0000000019007983 */ /* 0x000ea20000100800 */
[----:B------:R-:W-:Y:S01]  /*1cc0*/  SHF.L.U32 R19, R4, R19, RZ ;  /* 0x0000001304137219 */ /* 0x000fe200000006ff */
[----:B------:R-:W-:Y:S03]  /*1cd0*/  BSSY.RECONVERGENT B8, `(.L_x_39) ;  /* 0x0000040000087945 */ /* 0x000fe60003800200 */
[----:B------:R-:W-:Y:S02]  /*1ce0*/  LOP3.LUT R19, R19, R36, RZ, 0xfc, !PT ;  /* 0x0000002413137212 */ /* 0x000fe400078efcff */
[----:B--2---:R-:W-:-:S13]  /*1cf0*/  ISETP.NE.AND P0, PT, R0, -0x1, PT ;  /* 0xffffffff0000780c */ /* 0x004fda0003f05270 */
[----:B------:R-:W-:Y:S05]  /*1d00*/  @P0 BRA `(.L_x_40) ;  /* 0x0000000000f00947 */ /* 0x000fea0003800000 */
[----:B------:R-:W-:Y:S01]  /*1d10*/  BSSY.RECONVERGENT B7, `(.L_x_41) ;  /* 0x000003a000077945 */ /* 0x000fe20003800200 */
.L_x_47:
[----:B------:R-:W0:Y:S02]  /*1d20*/  LDCU.64 UR4, c[0x0][0x380] ;  /* 0x00007000ff0477ac */ /* 0x000e240008000a00 */
[----:B0-----:R-:W-:-:S04]  /*1d30*/  IADD3 R4, P0, PT, R26, UR4, RZ ;  /* 0x000000041a047c10 */ /* 0x001fc8000ff1e0ff */
[----:B------:R-:W-:-:S05]  /*1d40*/  IADD3.X R5, PT, PT, R27, UR5, RZ, P0, !PT ;  /* 0x000000051b057c10 */ /* 0x000fca00087fe4ff */
[----:B------:R-:W2:Y:S01]  /*1d50*/  LDG.E.U8 R4, desc[UR36][R4.64] ;  /* 0x0000002404047981 */ /* 0x000ea2000c1e1100 */
[----:B------:R-:W-:Y:S01]  /*1d60*/  IMAD.MOV.U32 R3, RZ, RZ, 0x1 ;  /* 0x00000001ff037424 */ /* 0x000fe200078e00ff */
[----:B------:R-:W-:Y:S04]  /*1d70*/  BSSY.RELIABLE B6, `(.L_x_42) ;  /* 0x000001a000067945 */ /* 0x000fe80003800100 */
[CC--:B--2---:R-:W-:Y:S02]  /*1d80*/  SHF.L.U32 R0, R3.reuse, R4.reuse, RZ ;  /* 0x0000000403007219 */ /* 0x0c4fe400000006ff */
[----:B------:R-:W-:Y:S02]  /*1d90*/  SHF.L.U64.HI R3, R3, R4, RZ ;  /* 0x0000000403037219 */ /* 0x000fe400000102ff */
[----:B------:R-:W-:-:S02]  /*1da0*/  LOP3.LUT P0, RZ, R0, 0x2600, RZ, 0xc0, !PT ;  /* 0x0000260000ff7812 */ /* 0x000fc4000780c0ff */
[----:B------:R-:W-:Y:S02]  /*1db0*/  ISETP.LE.U32.AND P1, PT, R4, 0x20, PT ;  /* 0x000000200400780c */ /* 0x000fe40003f23070 */
[----:B------:R-:W-:-:S13]  /*1dc0*/  LOP3.LUT P0, RZ, R3, 0x1, RZ, 0xc0, P0 ;  /* 0x0000000103ff7812 */ /* 0x000fda000000c0ff */
[----:B------:R-:W-:Y:S05]  /*1dd0*/  @P0 BRA P1, `(.L_x_43) ;  /* 0x00000000004c0947 */ /* 0x000fea0000800000 */
[----:B------:R-:W-:-:S13]  /*1de0*/  ISETP.NE.AND P0, PT, R4, 0x5b, PT ;  /* 0x0000005b0400780c */ /* 0x000fda0003f05270 */
[----:B------:R-:W-:Y:S05]  /*1df0*/  @!P0 BREAK.RELIABLE B6 ;  /* 0x0000000000068942 */ /* 0x000fea0003800100 */
        /* <DEDUP_REMOVED lines=17> */
.L_x_43:
[----:B------:R-:W-:Y:S05]  /*1f10*/  BSYNC.RELIABLE B6 ;  /* 0x0000000000067941 */ /* 0x000fea0003800100 */
.L_x_42:
[----:B------:R-:W0:Y:S01]  /*1f20*/  LDCU.64 UR4, c[0x0][0x388] ;  /* 0x00007100ff0477ac */ /* 0x000e220008000a00 */
[----:B------:R-:W-:Y:S01]  /*1f30*/  IADD3 R26, P1, PT, R26, 0x1, RZ ;  /* 0x000000011a1a7810 */ /* 0x000fe20007f3e0ff */
[----:B------:R-:W-:Y:S04]  /*1f40*/  BSSY.RECONVERGENT B6, `(.L_x_45) ;  /* 0x0000015000067945 */ /* 0x000fe80003800200 */
[----:B------:R-:W-:Y:S01]  /*1f50*/  IMAD.X R27, RZ, RZ, R27, P1 ;  /* 0x000000ffff1b7224 */ /* 0x000fe200008e061b */
[----:B0-----:R-:W-:-:S04]  /*1f60*/  ISETP.GE.U32.AND P0, PT, R26, UR4, PT ;  /* 0x000000041a007c0c */ /* 0x001fc8000bf06070 */
[----:B------:R-:W-:-:S13]  /*1f70*/  ISETP.GE.AND.EX P0, PT, R27, UR5, PT, P0 ;  /* 0x000000051b007c0c */ /* 0x000fda000bf06300 */
        /* <DEDUP_REMOVED lines=17> */
.L_x_46:
[----:B------:R-:W-:Y:S05]  /*2090*/  BSYNC.RECONVERGENT B6 ;  /* 0x0000000000067941 */ /* 0x000fea0003800200 */
.L_x_45:
[----:B------:R-:W-:Y:S05]  /*20a0*/  BRA `(.L_x_47) ;  /* 0xfffffffc001c7947 */ /* 0x000fea000383ffff */
.L_x_44:
[----:B------:R-:W-:Y:S05]  /*20b0*/  BSYNC.RECONVERGENT B7 ;  /* 0x0000000000077941 */ /* 0x000fea0003800200 */
.L_x_41:
[----:B------:R0:W-:Y:S02]  /*20c0*/  STL [R25], RZ ;  /* 0x000000ff19007387 */ /* 0x0001e40000100800 */
.L_x_40:
[----:B------:R-:W-:Y:S05]  /*20d0*/  BSYNC.RECONVERGENT B8 ;  /* 0x0000000000087941 */ /* 0x000fea0003800200 */
.L_x_39:
[----:B------:R-:W-:-:S04]  /*20e0*/  ISETP.NE.AND P0, PT, R19, RZ, PT ;  /* 0x000000ff1300720c */ /* 0x000fc80003f05270 */
[----:B------:R-:W-:Y:S02]  /*20f0*/  SEL R3, RZ, 0x1, P0 ;  /* 0x00000001ff037807 */ /* 0x000fe40000000000 */
[----:B------:R-:W-:Y:S02]  /*2100*/  ISETP.NE.AND P0, PT, R19, RZ, PT ;  /* 0x000000ff1300720c */ /* 0x000fe40003f05270 */
[----:B------:R-:W-:-:S05]  /*2110*/  IADD3 R26, P1, PT, R26, R3, RZ ;  /* 0x000000031a1a7210 */ /* 0x000fca0007f3e0ff */
[----:B------:R-:W-:Y:S01]  /*2120*/  IMAD.X R27, RZ, RZ, R27, P1 ;  /* 0x000000ffff1b7224 */ /* 0x000fe200008e061b */
[----:B------:R-:W-:Y:S07]  /*2130*/  BRA `(.L_x_16) ;  /* 0x0000000000d47947 */ /* 0x000fee0003800000 */
.L_x_21:
        /* <DEDUP_REMOVED lines=8> */
[----:B------:R-:W-:Y:S02]  /*21c0*/  IMAD.MOV.U32 R22, RZ, RZ, R25 ;  /* 0x000000ffff167224 */ /* 0x000fe400078e0019 */
[----:B------:R-:W-:Y:S02]  /*21d0*/  IMAD.MOV.U32 R23, RZ, RZ, RZ ;  /* 0x000000ffff177224 */ /* 0x000fe400078e00ff */
[----:B------:R-:W-:-:S07]  /*21e0*/  IMAD.MOV.U32 R24, RZ, RZ, RZ ;  /* 0x000000ffff187224 */ /* 0x000fce00078e00ff */
.L_x_53:
        /* <DEDUP_REMOVED lines=23> */
.L_x_52:
[----:B------:R-:W-:Y:S05]  /*2360*/  BSYNC.RECONVERGENT B6 ;  /* 0x0000000000067941 */ /* 0x000fea0003800200 */
.L_x_51:
[----:B------:R-:W0:Y:S02]  /*2370*/  LDCU.64 UR4, c[0x0][0x3c0] ;  /* 0x00007800ff0477ac */ /* 0x000e240008000a00 */
[----:B0-----:R-:W-:Y:S02]  /*2380*/  IMAD.U32 R3, RZ, RZ, UR4 ;  /* 0x00000004ff037e24 */ /* 0x001fe4000f8e00ff */
[----:B------:R-:W-:-:S03]  /*2390*/  IMAD.U32 R0, RZ, RZ, UR5 ;  /* 0x00000005ff007e24 */ /* 0x000fc6000f8e00ff */
[----:B------:R-:W-:-:S04]  /*23a0*/  IADD3 R4, P0, PT, R22, R3, RZ ;  /* 0x0000000316047210 */ /* 0x000fc80007f1e0ff */
[----:B------:R-:W-:-:S05]  /*23b0*/  LEA.HI.X.SX32 R5, R22, R0, 0x1, P0 ;  /* 0x0000000016057211 */ /* 0x000fca00000f0eff */
[----:B------:R-:W2:Y:S01]  /*23c0*/  LDG.E.S8 R4, desc[UR36][R4.64] ;  /* 0x0000002404047981 */ /* 0x000ea2000c1e1300 */
[----:B------:R-:W-:Y:S01]  /*23d0*/  VIADD R22, R22, 0x1 ;  /* 0x0000000116167836 */ /* 0x000fe20000000000 */
[----:B--2---:R-:W-:-:S13]  /*23e0*/  ISETP.GE.AND P0, PT, R4, RZ, PT ;  /* 0x000000ff0400720c */ /* 0x004fda0003f06270 */
[----:B------:R-:W-:Y:S05]  /*23f0*/  @!P0 BRA `(.L_x_53) ;  /* 0xfffffffc007c8947 */ /* 0x000fea000383ffff */
[----:B------:R-:W-:Y:S05]  /*2400*/  BSYNC.RECONVERGENT B7 ;  /* 0x0000000000077941 */ /* 0x000fea0003800200 */
.L_x_50:
[----:B------:R-:W-:-:S07]  /*2410*/  IMAD.MOV.U32 R25, RZ, RZ, R22 ;  /* 0x000000ffff197224 */ /* 0x000fce00078e0016 */
.L_x_49:
[----:B------:R-:W-:Y:S05]  /*2420*/  BSYNC.RECONVERGENT B8 ;  /* 0x0000000000087941 */ /* 0x000fea0003800200 */
.L_x_48:
[----:B------:R-:W-:Y:S02]  /*2430*/  SHF.L.U32 R23, R4, R23, RZ ;  /* 0x0000001704177219 */ /* 0x000fe400000006ff */
[----:B------:R-:W-:Y:S02]  /*2440*/  IADD3 R22, P1, PT, R25, R3, RZ ;  /* 0x0000000319167210 */ /* 0x000fe40007f3e0ff */
[----:B------:R-:W-:Y:S02]  /*2450*/  LOP3.LUT R24, R23, R24, RZ, 0xfc, !PT ;  /* 0x0000001817187212 */ /* 0x000fe400078efcff */
[----:B------:R-:W-:Y:S02]  /*2460*/  PLOP3.LUT P0, PT, PT, PT, PT, 0x80, 0x8 ;  /* 0x000000000008781c */ /* 0x000fe40003f0f070 */
[----:B------:R-:W-:Y:S01]  /*2470*/  LEA.HI.X.SX32 R23, R25, R0, 0x1, P1 ;  /* 0x0000000019177211 */ /* 0x000fe200008f0eff */
[----:B------:R-:W-:-:S10]  /*2480*/  IMAD.IADD R35, R24, 0x1, R25 ;  /* 0x0000000118237824 */ /* 0x000fd400078e0219 */
.L_x_16:
[----:B------:R-:W-:Y:S05]  /*2490*/  BSYNC.RELIABLE B9 ;  /* 0x0000000000097941 */ /* 0x000fea0003800100 */
.L_x_6:
[----:B------:R-:W-:Y:S05]  /*24a0*/  @!P0 BRA `(.L_x_54) ;  /* 0xffffffe000b48947 */ /* 0x000fea000383ffff */
.L_x_5:
[----:B------:R-:W-:Y:S05]  /*24b0*/  BSYNC.RELIABLE B10 ;  /* 0x00000000000a7941 */ /* 0x000fea0003800100 */
.L_x_4:
[----:B------:R-:W3:Y:S01]  /*24c0*/  LDCU.64 UR4, c[0x0][0x3b8] ;  /* 0x00007700ff0477ac */ /* 0x000ee20008000a00 */
[----:B-1---5:R-:W-:Y:S02]  /*24d0*/  SHF.R.S32.HI R3, RZ, 0x1f, R27 ;  /* 0x0000001fff037819 */ /* 0x022fe4000001141b */
[----:B0-----:R-:W-:Y:S01]  /*24e0*/  SHF.R.S32.HI R4, RZ, 0x1f, R33 ;  /* 0x0000001fff047819 */ /* 0x001fe20000011421 */
[----:B------:R-:W0:Y:S01]  /*24f0*/  LDCU.64 UR6, c[0x0][0x3a8] ;  /* 0x00007500ff0677ac */ /* 0x000e220008000a00 */
[----:B--2---:R-:W-:-:S05]  /*2500*/  LEA.HI R0, P0, R3, R26, RZ, 0x6 ;  /* 0x0000001a03007211 */ /* 0x004fca00078130ff */
[----:B------:R-:W-:-:S05]  /*2510*/  IMAD.X R9, RZ, RZ, R27, P0 ;  /* 0x000000ffff097224 */ /* 0x000fca00000e061b */
[--C-:B------:R-:W-:Y:S02]  /*2520*/  SHF.R.S64 R6, R0, 0x6, R9.reuse ;  /* 0x0000000600067819 */ /* 0x100fe40000001009 */
[----:B------:R-:W-:Y:S01]  /*2530*/  SHF.R.S32.HI R7, RZ, 0x6, R9 ;  /* 0x00000006ff077819 */ /* 0x000fe20000011409 */
[----:B---3--:R-:W-:-:S04]  /*2540*/  IMAD R4, R4, UR4, RZ ;  /* 0x0000000404047c24 */ /* 0x008fc8000f8e02ff */
[C---:B------:R-:W-:Y:S02]  /*2550*/  IMAD R3, R33.reuse, UR5, R4 ;  /* 0x0000000521037c24 */ /* 0x040fe4000f8e0204 */
[----:B------:R-:W-:-:S04]  /*2560*/  IMAD.WIDE.U32 R6, R33, UR4, R6 ;  /* 0x0000000421067c25 */ /* 0x000fc8000f8e0006 */
[----:B------:R-:W-:Y:S01]  /*2570*/  IMAD.IADD R3, R7, 0x1, R3 ;  /* 0x0000000107037824 */ /* 0x000fe200078e0203 */
[----:B0-----:R-:W-:-:S04]  /*2580*/  LEA R4, P0, R6, UR6, 0x3 ;  /* 0x0000000606047c11 */ /* 0x001fc8000f8018ff */
[----:B------:R-:W-:-:S06]  /*2590*/  LEA.HI.X R5, R6, UR7, R3, 0x3, P0 ;  /* 0x0000000706057c11 */ /* 0x000fcc00080f1c03 */
[----:B------:R-:W2:Y:S01]  /*25a0*/  LDG.E.64 R4, desc[UR36][R4.64] ;  /* 0x0000002404047981 */ /* 0x000ea2000c1e1b00 */
[----:B------:R-:W-:Y:S01]  /*25b0*/  BSSY.RECONVERGENT B7, `(.L_x_55) ;  /* 0x0000082000077945 */ /* 0x000fe20003800200 */
[----:B------:R-:W-:Y:S02]  /*25c0*/  PRMT R25, R32, 0x7610, R25 ;  /* 0x0000761020197816 */ /* 0x000fe40000000019 */
[----:B--2---:R-:W-:-:S04]  /*25d0*/  ISETP.NE.U32.AND P0, PT, R4, RZ, PT ;  /* 0x000000ff0400720c */ /* 0x004fc80003f05070 */
[----:B------:R-:W-:-:S13]  /*25e0*/  ISETP.NE.AND.EX P0, PT, R5, RZ, PT, P0 ;  /* 0x000000ff0500720c */ /* 0x000fda0003f05300 */
[----:B------:R-:W-:Y:S01]  /*25f0*/  @!P0 LOP3.LUT R26, R0, 0x3f, RZ, 0xfc, !PT ;  /* 0x0000003f001a8812 */ /* 0x000fe200078efcff */
[----:B------:R-:W-:Y:S01]  /*2600*/  @!P0 IMAD.MOV.U32 R27, RZ, RZ, R9 ;  /* 0x000000ffff1b8224 */ /* 0x000fe200078e0009 */
[----:B------:R-:W-:Y:S01]  /*2610*/  @!P0 PRMT R0, RZ, 0x7610, R0 ;  /* 0x00007610ff008816 */ /* 0x000fe20000000000 */
[----:B------:R-:W-:Y:S06]  /*2620*/  @!P0 BRA `(.L_x_56) ;  /* 0x0000000400e88947 */ /* 0x000fec0003800000 */
[----:B------:R-:W-:Y:S02]  /*2630*/  LOP3.LUT R0, R25, 0xff, RZ, 0xc0, !PT ;  /* 0x000000ff19007812 */ /* 0x000fe400078ec0ff */
[----:B------:R-:W-:Y:S02]  /*2640*/  LOP3.LUT R3, R26, 0x3f, RZ, 0xc0, !PT ;  /* 0x0000003f1a037812 */ /* 0x000fe400078ec0ff */
[----:B------:R-:W-:Y:S02]  /*2650*/  ISETP.NE.AND P0, PT, R0, 0x4, PT ;  /* 0x000000040000780c */ /* 0x000fe40003f05270 */
[----:B------:R-:W-:-:S04]  /*2660*/  SHF.R.U64 R3, R4, R3, R5 ;  /* 0x0000000304037219 */ /* 0x000fc80000001205 */
[----:B------:R-:W-:-:S07]  /*2670*/  LOP3.LUT R3, R3, 0x1, RZ, 0xc0, !PT ;  /* 0x0000000103037812 */ /* 0x000fce00078ec0ff */
[----:B------:R-:W-:Y:S05]  /*2680*/  @P0 BRA `(.L_x_57) ;  /* 0x0000000400900947 */ /* 0x000fea0003800000 */
[----:B------:R-:W-:Y:S02]  /*2690*/  ISETP.NE.AND P0, PT, R3, RZ, PT ;  /* 0x000000ff0300720c */ /* 0x000fe40003f05270 */
[----:B------:R-:W-:-:S11]  /*26a0*/  PRMT R0, RZ, 0x7610, R0 ;  /* 0x00007610ff007816 */ /* 0x000fd60000000000 */
[----:B------:R-:W-:Y:S05]  /*26b0*/  @!P0 BRA `(.L_x_56) ;  /* 0x0000000400c48947 */ /* 0x000fea0003800000 */
[----:B------:R-:W0:Y:S02]  /*26c0*/  LDCU.64 UR4, c[0x0][0x380] ;  /* 0x00007000ff0477ac */ /* 0x000e240008000a00 */
[----:B0-----:R-:W-:-:S04]  /*26d0*/  IADD3 R4, P0, PT, R26, UR4, RZ ;  /* 0x000000041a047c10 */ /* 0x001fc8000ff1e0ff */
[----:B------:R-:W-:-:S05]  /*26e0*/  IADD3.X R5, PT, PT, R27, UR5, RZ, P0, !PT ;  /* 0x000000051b057c10 */ /* 0x000fca00087fe4ff */
[----:B------:R-:W2:Y:S02]  /*26f0*/  LDG.E.U8 R4, desc[UR36][R4.64] ;  /* 0x0000002404047981 */ /* 0x000ea4000c1e1100 */
[----:B--2---:R-:W-:-:S13]  /*2700*/  ISETP.NE.AND P0, PT, R4, 0x3a, PT ;  /* 0x0000003a0400780c */ /* 0x004fda0003f05270 */
[----:B------:R-:W-:Y:S05]  /*2710*/  @P0 BRA `(.L_x_56) ;  /* 0x0000000400ac0947 */ /* 0x000fea0003800000 */
[----:B------:R-:W-:Y:S01]  /*2720*/  BSSY.RECONVERGENT B0, `(.L_x_58) ;  /* 0x000001b000007945 */ /* 0x000fe20003800200 */
[----:B------:R-:W-:Y:S02]  /*2730*/  IMAD.MOV.U32 R36, RZ, RZ, R26 ;  /* 0x000000ffff247224 */ /* 0x000fe400078e001a */
[----:B------:R-:W-:-:S07]  /*2740*/  IMAD.MOV.U32 R32, RZ, RZ, R27 ;  /* 0x000000ffff207224 */ /* 0x000fce00078e001b */
.L_x_60:
[----:B------:R-:W-:Y:S01]  /*2750*/  IADD3 R3, P0, PT, R36, -0x1, RZ ;  /* 0xffffffff24037810 */ /* 0x000fe20007f1e0ff */
[----:B------:R-:W-:-:S03]  /*2760*/  IMAD.MOV.U32 R36, RZ, RZ, -0x1 ;  /* 0xffffffffff247424 */ /* 0x000fc600078e00ff */
[----:B------:R-:W-:Y:S01]  /*2770*/  IADD3.X R5, PT, PT, R32, -0x1, RZ, P0, !PT ;  /* 0xffffffff20057810 */ /* 0x000fe200007fe4ff */
[----:B------:R-:W-:Y:S01]  /*2780*/  IMAD.MOV.U32 R32, RZ, RZ, -0x1 ;  /* 0xffffffffff207424 */ /* 0x000fe200078e00ff */
[----:B------:R-:W-:-:S04]  /*2790*/  ISETP.GT.U32.AND P0, PT, R3, R28, PT ;  /* 0x0000001c0300720c */ /* 0x000fc80003f04070 */
[----:B------:R-:W-:-:S13]  /*27a0*/  ISETP.GT.AND.EX P0, PT, R5, R29, PT, P0 ;  /* 0x0000001d0500720c */ /* 0x000fda0003f04300 */
[----:B------:R-:W-:Y:S05]  /*27b0*/  @!P0 BRA `(.L_x_59) ;  /* 0x0000000000448947 */ /* 0x000fea0003800000 */
[----:B------:R-:W-:Y:S01]  /*27c0*/  IMAD.MOV.U32 R32, RZ, RZ, R5 ;  /* 0x000000ffff207224 */ /* 0x000fe200078e0005 */
[----:B------:R-:W0:Y:S01]  /*27d0*/  LDCU.64 UR4, c[0x0][0x3a0] ;  /* 0x00007400ff0477ac */ /* 0x000e220008000a00 */
[----:B------:R-:W-:-:S03]  /*27e0*/  IMAD.MOV.U32 R36, RZ, RZ, R3 ;  /* 0x000000ffff247224 */ /* 0x000fc600078e0003 */
[----:B------:R-:W-:-:S04]  /*27f0*/  SHF.R.S32.HI R0, RZ, 0x1f, R32 ;  /* 0x0000001fff007819 */ /* 0x000fc80000011420 */
[----:B------:R-:W-:-:S05]  /*2800*/  LEA.HI R0, P0, R0, R36, RZ, 0x6 ;  /* 0x0000002400007211 */ /* 0x000fca00078130ff */
[----:B------:R-:W-:-:S05]  /*2810*/  IMAD.X R3, RZ, RZ, R32, P0 ;  /* 0x000000ffff037224 */ /* 0x000fca00000e0620 */
[--C-:B------:R-:W-:Y:S02]  /*2820*/  SHF.R.S64 R0, R0, 0x6, R3.reuse ;  /* 0x0000000600007819 */ /* 0x100fe40000001003 */
[----:B------:R-:W-:Y:S02]  /*2830*/  SHF.R.S32.HI R3, RZ, 0x6, R3 ;  /* 0x00000006ff037819 */ /* 0x000fe40000011403 */
[----:B0-----:R-:W-:-:S04]  /*2840*/  LEA R4, P0, R0, UR4, 0x3 ;  /* 0x0000000400047c11 */ /* 0x001fc8000f8018ff */
[----:B------:R-:W-:-:S06]  /*2850*/  LEA.HI.X R5, R0, UR5, R3, 0x3, P0 ;  /* 0x0000000500057c11 */ /* 0x000fcc00080f1c03 */
[----:B------:R-:W2:Y:S01]  /*2860*/  LDG.E.64 R4, desc[UR36][R4.64] ;  /* 0x0000002404047981 */ /* 0x000ea2000c1e1b00 */
[----:B------:R-:W-:-:S04]  /*2870*/  LOP3.LUT R3, R36, 0x3f, RZ, 0xc0, !PT ;  /* 0x0000003f24037812 */ /* 0x000fc800078ec0ff */
[----:B--2---:R-:W-:-:S04]  /*2880*/  SHF.R.U64 R0, R4, R3, R5 ;  /* 0x0000000304007219 */ /* 0x004fc80000001205 */
[----:B------:R-:W-:-:S04]  /*2890*/  LOP3.LUT R0, R0, 0x1, RZ, 0xc0, !PT ;  /* 0x0000000100007812 */ /* 0x000fc800078ec0ff */
[----:B------:R-:W-:-:S04]  /*28a0*/  ISETP.NE.U32.AND P0, PT, R0, 0x1, PT ;  /* 0x000000010000780c */ /* 0x000fc80003f05070 */
[----:B------:R-:W-:-:S13]  /*28b0*/  ISETP.NE.U32.AND.EX P0, PT, RZ, RZ, PT, P0 ;  /* 0x000000ffff00720c */ /* 0x000fda0003f05100 */
[----:B------:R-:W-:Y:S05]  /*28c0*/  @P0 BRA `(.L_x_60) ;  /* 0xfffffffc00a00947 */ /* 0x000fea000383ffff */
.L_x_59:
[----:B------:R-:W-:Y:S05]  /*28d0*/  BSYNC.RECONVERGENT B0 ;  /* 0x0000000000007941 */ /* 0x000fea0003800200 */
.L_x_58:
[----:B------:R-:W-:Y:S01]  /*28e0*/  ISETP.GE.U32.AND P0, PT, R36, R28, PT ;  /* 0x0000001c2400720c */ /* 0x000fe20003f06070 */
[----:B------:R-:W-:Y:S03]  /*28f0*/  BSSY.RECONVERGENT B6, `(.L_x_61) ;  /* 0x0000013000067945 */ /* 0x000fe60003800200 */
[----:B------:R-:W-:-:S13]  /*2900*/  ISETP.GE.AND.EX P0, PT, R32, R29, PT, P0 ;  /* 0x0000001d2000720c */ /* 0x000fda0003f06300 */
[----:B------:R-:W-:Y:S05]  /*2910*/  @P0 BRA `(.L_x_62) ;  /* 0x0000000000400947 */ /* 0x000fea0003800000 */
        /* <DEDUP_REMOVED lines=16> */
.L_x_62:
[----:B------:R-:W-:Y:S05]  /*2a20*/  BSYNC.RECONVERGENT B6 ;  /* 0x0000000000067941 */ /* 0x000fea0003800200 */
.L_x_61:
[----:B------:R-:W-:Y:S02]  /*2a30*/  IADD3 R9, P1, PT, -R24, R36, RZ ;  /* 0x0000002418097210 */ /* 0x000fe40007f3e1ff */
[----:B------:R-:W-:Y:S02]  /*2a40*/  SHF.R.S32.HI R3, RZ, 0x1f, R24 ;  /* 0x0000001fff037819 */ /* 0x000fe40000011418 */
[----:B------:R-:W-:Y:S02]  /*2a50*/  ISETP.GE.U32.AND P0, PT, R9, R28, PT ;  /* 0x0000001c0900720c */ /* 0x000fe40003f06070 */
[----:B------:R-:W-:Y:S01]  /*2a60*/  PRMT R0, RZ, 0x7610, R0 ;  /* 0x00007610ff007816 */ /* 0x000fe20000000000 */
[----:B------:R-:W-:-:S05]  /*2a70*/  IMAD.X R5, R32, 0x1, ~R3, P1 ;  /* 0x0000000120057824 */ /* 0x000fca00008e0e03 */
[----:B------:R-:W-:-:S13]  /*2a80*/  ISETP.GE.AND.EX P0, PT, R5, R29, PT, P0 ;  /* 0x0000001d0500720c */ /* 0x000fda0003f06300 */
[----:B------:R-:W-:Y:S05]  /*2a90*/  @!P0 BRA `(.L_x_56) ;  /* 0x0000000000cc8947 */ /* 0x000fea0003800000 */
[----:B------:R-:W0:Y:S02]  /*2aa0*/  LDCU.64 UR4, c[0x0][0x380] ;  /* 0x00007000ff0477ac */ /* 0x000e240008000a00 */
[----:B0-----:R-:W-:-:S04]  /*2ab0*/  IADD3 R8, P0, PT, R9, UR4, RZ ;  /* 0x0000000409087c10 */ /* 0x001fc8000ff1e0ff */
[----:B------:R-:W-:-:S05]  /*2ac0*/  IADD3.X R9, PT, PT, R5, UR5, RZ, P0, !PT ;  /* 0x0000000505097c10 */ /* 0x000fca00087fe4ff */
[----:B------:R-:W2:Y:S02]  /*2ad0*/  LDG.E.U8 R0, desc[UR36][R8.64] ;  /* 0x0000002408007981 */ /* 0x000ea4000c1e1100 */
[----:B--2---:R-:W-:Y:S02]  /*2ae0*/  ISETP.NE.AND P0, PT, R0, 0x22, PT ;  /* 0x000000220000780c */ /* 0x004fe40003f05270 */
[----:B------:R-:W-:-:S11]  /*2af0*/  PRMT R0, RZ, 0x7610, R0 ;  /* 0x00007610ff007816 */ /* 0x000fd60000000000 */
[----:B------:R-:W-:Y:S05]  /*2b00*/  @P0 BRA `(.L_x_56) ;  /* 0x0000000000b00947 */ /* 0x000fea0003800000 */
[----:B------:R-:W-:Y:S01]  /*2b10*/  ISETP.GE.AND P0, PT, R24, 0x1, PT ;  /* 0x000000011800780c */ /* 0x000fe20003f06270 */
[----:B------:R-:W-:-:S12]  /*2b20*/  IMAD.MOV.U32 R0, RZ, RZ, 0x1 ;  /* 0x00000001ff007424 */ /* 0x000fd800078e00ff */
[----:B------:R-:W-:Y:S05]  /*2b30*/  @!P0 BRA `(.L_x_56) ;  /* 0x0000000000a48947 */ /* 0x000fea0003800000 */
[----:B------:R-:W2:Y:S04]  /*2b40*/  LDG.E.U8 R5, desc[UR36][R8.64+0x1] ;  /* 0x0000012408057981 */ /* 0x000ea8000c1e1100 */
[----:B------:R-:W2:Y:S02]  /*2b50*/  LDG.E.U8 R0, desc[UR36][R22.64] ;  /* 0x0000002416007981 */ /* 0x000ea4000c1e1100 */
[----:B--2---:R-:W-:Y:S02]  /*2b60*/  ISETP.NE.AND P0, PT, R0, R5, PT ;  /* 0x000000050000720c */ /* 0x004fe40003f05270 */
[----:B------:R-:W-:-:S11]  /*2b70*/  PRMT R0, RZ, 0x7610, R0 ;  /* 0x00007610ff007816 */ /* 0x000fd60000000000 */
[----:B------:R-:W-:Y:S05]  /*2b80*/  @P0 BRA `(.L_x_56) ;  /* 0x0000000000900947 */ /* 0x000fea0003800000 */
[----:B------:R-:W-:Y:S02]  /*2b90*/  IMAD.MOV.U32 R11, RZ, RZ, RZ ;  /* 0x000000ffff0b7224 */ /* 0x000fe400078e00ff */
[----:B------:R-:W-:-:S07]  /*2ba0*/  IMAD.MOV.U32 R0, RZ, RZ, RZ ;  /* 0x000000ffff007224 */ /* 0x000fce00078e00ff */
.L_x_63:
[----:B------:R-:W-:-:S05]  /*2bb0*/  IADD3 R5, P0, PT, R11, 0x1, RZ ;  /* 0x000000010b057810 */ /* 0x000fca0007f1e0ff */
[----:B------:R-:W-:Y:S01]  /*2bc0*/  IMAD.X R4, RZ, RZ, R0, P0 ;  /* 0x000000ffff047224 */ /* 0x000fe200000e0600 */
[----:B------:R-:W-:Y:S01]  /*2bd0*/  ISETP.NE.U32.AND P0, PT, R5, R24, PT ;  /* 0x000000180500720c */ /* 0x000fe20003f05070 */
[----:B------:R-:W-:-:S03]  /*2be0*/  IMAD.MOV.U32 R0, RZ, RZ, 0x1 ;  /* 0x00000001ff007424 */ /* 0x000fc600078e00ff */
[----:B------:R-:W-:-:S13]  /*2bf0*/  ISETP.NE.AND.EX P0, PT, R4, R3, PT, P0 ;  /* 0x000000030400720c */ /* 0x000fda0003f05300 */
[----:B------:R-:W-:Y:S05]  /*2c00*/  @!P0 BRA `(.L_x_56) ;  /* 0x0000000000708947 */ /* 0x000fea0003800000 */
[----:B------:R-:W-:Y:S02]  /*2c10*/  IMAD.MOV.U32 R11, RZ, RZ, R5 ;  /* 0x000000ffff0b7224 */ /* 0x000fe400078e0005 */
[----:B------:R-:W-:-:S03]  /*2c20*/  IMAD.MOV.U32 R0, RZ, RZ, R4 ;  /* 0x000000ffff007224 */ /* 0x000fc600078e0004 */
[C---:B------:R-:W-:Y:S02]  /*2c30*/  IADD3 R4, P1, PT, R11.reuse, R8, RZ ;  /* 0x000000080b047210 */ /* 0x040fe40007f3e0ff */
[----:B------:R-:W-:-:S03]  /*2c40*/  IADD3 R6, P0, PT, R11, R22, RZ ;  /* 0x000000160b067210 */ /* 0x000fc60007f1e0ff */
[C---:B------:R-:W-:Y:S02]  /*2c50*/  IMAD.X R5, R0.reuse, 0x1, R9, P1 ;  /* 0x0000000100057824 */ /* 0x040fe400008e0609 */
[----:B------:R-:W-:-:S04]  /*2c60*/  IMAD.X R7, R0, 0x1, R23, P0 ;  /* 0x0000000100077824 */ /* 0x000fc800000e0617 */
[----:B------:R-:W2:Y:S04]  /*2c70*/  LDG.E.U8 R5, desc[UR36][R4.64+0x1] ;  /* 0x0000012404057981 */ /* 0x000ea8000c1e1100 */
[----:B------:R-:W2:Y:S02]  /*2c80*/  LDG.E.U8 R6, desc[UR36][R6.64] ;  /* 0x0000002406067981 */ /* 0x000ea4000c1e1100 */
[----:B--2---:R-:W-:-:S13]  /*2c90*/  ISETP.NE.AND P0, PT, R6, R5, PT ;  /* 0x000000050600720c */ /* 0x004fda0003f05270 */
[----:B------:R-:W-:Y:S05]  /*2ca0*/  @!P0 BRA `(.L_x_63) ;  /* 0xfffffffc00c08947 */ /* 0x000fea000383ffff */
[----:B------:R-:W-:Y:S01]  /*2cb0*/  PRMT R0, RZ, 0x7610, R0 ;  /* 0x00007610ff007816 */ /* 0x000fe20000000000 */
[----:B------:R-:W-:Y:S06]  /*2cc0*/  BRA `(.L_x_56) ;  /* 0x0000000000407947 */ /* 0x000fec0003800000 */
.L_x_57:
[----:B------:R-:W-:-:S04]  /*2cd0*/  ISETP.NE.AND P0, PT, R3, RZ, PT ;  /* 0x000000ff0300720c */ /* 0x000fc80003f05270 */
[----:B------:R-:W-:Y:S02]  /*2ce0*/  ISETP.NE.OR P0, PT, R0, 0x5, !P0 ;  /* 0x000000050000780c */ /* 0x000fe40004705670 */
[----:B------:R-:W-:-:S11]  /*2cf0*/  PRMT R0, RZ, 0x7610, R0 ;  /* 0x00007610ff007816 */ /* 0x000fd60000000000 */
[----:B------:R-:W-:Y:S05]  /*2d00*/  @P0 BRA `(.L_x_56) ;  /* 0x0000000000300947 */ /* 0x000fea0003800000 */
[----:B------:R-:W0:Y:S02]  /*2d10*/  LDCU.64 UR4, c[0x0][0x380] ;  /* 0x00007000ff0477ac */ /* 0x000e240008000a00 */
[----:B0-----:R-:W-:-:S04]  /*2d20*/  IADD3 R4, P0, PT, R26, UR4, RZ ;  /* 0x000000041a047c10 */ /* 0x001fc8000ff1e0ff */
[----:B------:R-:W-:-:S05]  /*2d30*/  IADD3.X R5, PT, PT, R27, UR5, RZ, P0, !PT ;  /* 0x000000051b057c10 */ /* 0x000fca00087fe4ff */
[----:B------:R-:W2:Y:S02]  /*2d40*/  LDG.E.U8 R4, desc[UR36][R4.64] ;  /* 0x0000002404047981 */ /* 0x000ea4000c1e1100 */
[----:B--2---:R-:W-:-:S13]  /*2d50*/  ISETP.NE.AND P0, PT, R4, 0x2c, PT ;  /* 0x0000002c0400780c */ /* 0x004fda0003f05270 */
[----:B------:R-:W-:-:S05]  /*2d60*/  @!P0 IMAD.U32 R7, R33, 0x4, R1 ;  /* 0x0000000421078824 */ /* 0x000fca00078e0001 */
[----:B------:R-:W2:Y:S02]  /*2d70*/  @!P0 LDL R3, [R7+0x80] ;  /* 0x0000800007038983 */ /* 0x000ea40000100800 */
[----:B--2---:R-:W-:-:S05]  /*2d80*/  @!P0 VIADD R6, R3, 0x1 ;  /* 0x0000000103068836 */ /* 0x004fca0000000000 */
[----:B------:R0:W-:Y:S01]  /*2d90*/  @!P0 STL [R7+0x80], R6 ;  /* 0x0000800607008387 */ /* 0x0001e20000100800 */
[----:B------:R-:W-:-:S04]  /*2da0*/  @!P0 ISETP.NE.AND P1, PT, R19, R6, PT ;  /* 0x000000061300820c */ /* 0x000fc80003f25270 */
[----:B------:R-:W-:-:S04]  /*2db0*/  @!P0 SEL R3, RZ, 0x1, P1 ;  /* 0x00000001ff038807 */ /* 0x000fc80000800000 */
[----:B------:R-:W-:-:S07]  /*2dc0*/  @!P0 PRMT R0, R3, 0x7610, R0 ;  /* 0x0000761003008816 */ /* 0x000fce0000000000 */
.L_x_56:
[----:B------:R-:W-:Y:S05]  /*2dd0*/  BSYNC.RECONVERGENT B7 ;  /* 0x0000000000077941 */ /* 0x000fea0003800200 */
.L_x_55:
[----:B------:R-:W-:Y:S01]  /*2de0*/  IMAD.U32 R5, R33, 0x8, R1 ;  /* 0x0000000821057824 */ /* 0x000fe200078e0001 */
[----:B------:R-:W1:Y:S05]  /*2df0*/  LDCU.64 UR4, c[0x0][0x388] ;  /* 0x00007100ff0477ac */ /* 0x000e6a0008000a00 */
[----:B------:R-:W1:Y:S01]  /*2e00*/  LDL.64 R4, [R5] ;  /* 0x0000000005047983 */ /* 0x000e620000100a00 */
[----:B------:R-:W-:-:S05]  /*2e10*/  IADD3 R26, P1, PT, R26, 0x1, RZ ;  /* 0x000000011a1a7810 */ /* 0x000fca0007f3e0ff */
[----:B------:R-:W-:Y:S01]  /*2e20*/  IMAD.X R27, RZ, RZ, R27, P1 ;  /* 0x000000ffff1b7224 */ /* 0x000fe200008e061b */
[----:B-1----:R-:W-:-:S04]  /*2e30*/  ISETP.LT.U32.AND P0, PT, R4, UR4, PT ;  /* 0x0000000404007c0c */ /* 0x002fc8000bf01070 */
[----:B------:R-:W-:-:S04]  /*2e40*/  ISETP.LT.AND.EX P0, PT, R5, UR5, PT, P0 ;  /* 0x0000000505007c0c */ /* 0x000fc8000bf01300 */
[----:B------:R-:W-:Y:S02]  /*2e50*/  SEL R3, R4, UR4, P0 ;  /* 0x0000000404037c07 */ /* 0x000fe40008000000 */
[----:B------:R-:W-:Y:S02]  /*2e60*/  SEL R4, R5, UR5, P0 ;  /* 0x0000000505047c07 */ /* 0x000fe40008000000 */
[----:B------:R-:W-:-:S04]  /*2e70*/  ISETP.GT.U32.AND P0, PT, R3, R26, PT ;  /* 0x0000001a0300720c */ /* 0x000fc80003f04070 */
[----:B------:R-:W-:-:S13]  /*2e80*/  ISETP.GT.AND.EX P0, PT, R4, R27, PT, P0 ;  /* 0x0000001b0400720c */ /* 0x000fda0003f04300 */
[----:B------:R-:W-:Y:S05]  /*2e90*/  @P0 BRA `(.L_x_64) ;  /* 0xffffffd800280947 */ /* 0x000fea000383ffff */
.L_x_3:
[----:B------:R-:W-:Y:S05]  /*2ea0*/  BSYNC.RECONVERGENT B11 ;  /* 0x00000000000b7941 */ /* 0x000fea0003800200 */
.L_x_2:
[----:B------:R-:W-:-:S13]  /*2eb0*/  ISETP.NE.AND P0, PT, R34, RZ, PT ;  /* 0x000000ff2200720c */ /* 0x000fda0003f05270 */
[----:B------:R-:W-:Y:S05]  /*2ec0*/  @!P0 BRA `(.L_x_65) ;  /* 0xffffffd400348947 */ /* 0x000fea000383ffff */
[----:B------:R-:W-:Y:S05]  /*2ed0*/  EXIT ;  /* 0x000000000000794d */ /* 0x000fea0003800000 */
        .weak           $__internal_0_$__cuda_sm20_div_s64
        .type           $__internal_0_$__cuda_sm20_div_s64,@function
        .size           $__internal_0_$__cuda_sm20_div_s64,(.L_x_67 - $__internal_0_$__cuda_sm20_div_s64)
$__internal_0_$__cuda_sm20_div_s64:
[-C--:B------:R-:W-:Y:S02]  /*2ee0*/  IADD3 R4, P1, PT, RZ, -R3.reuse, RZ ;  /* 0x80000003ff047210 */ /* 0x080fe40007f3e0ff */
[----:B------:R-:W-:Y:S02]  /*2ef0*/  ISETP.GE.AND P0, PT, R6, RZ, PT ;  /* 0x000000ff0600720c */ /* 0x000fe40003f06270 */
[----:B------:R-:W-:Y:S01]  /*2f00*/  ISETP.GE.AND P3, PT, R7, RZ, PT ;  /* 0x000000ff0700720c */ /* 0x000fe20003f66270 */
[----:B------:R-:W-:Y:S01]  /*2f10*/  IMAD.X R5, RZ, RZ, ~R6, P1 ;  /* 0x000000ffff057224 */ /* 0x000fe200008e0e06 */
[----:B------:R-:W-:-:S04]  /*2f20*/  SEL R4, R4, R3, !P0 ;  /* 0x0000000304047207 */ /* 0x000fc80004000000 */
[----:B------:R-:W-:-:S04]  /*2f30*/  SEL R5, R5, R6, !P0 ;  /* 0x0000000605057207 */ /* 0x000fc80004000000 */
[----:B------:R-:W0:Y:S08]  /*2f40*/  I2F.U64.RP R12, R4 ;  /* 0x00000004000c7312 */ /* 0x000e300000309000 */
[----:B0-----:R-:W0:Y:S02]  /*2f50*/  MUFU.RCP R12, R12 ;  /* 0x0000000c000c7308 */ /* 0x001e240000001000 */
[----:B0-----:R-:W-:-:S06]  /*2f60*/  VIADD R8, R12, 0x1ffffffe ;  /* 0x1ffffffe0c087836 */ /* 0x001fcc0000000000 */
[----:B------:R-:W0:Y:S02]  /*2f70*/  F2I.U64.TRUNC R8, R8 ;  /* 0x0000000800087311 */ /* 0x000e24000020d800 */
[----:B0-----:R-:W-:-:S04]  /*2f80*/  IMAD.WIDE.U32 R10, R8, R4, RZ ;  /* 0x00000004080a7225 */ /* 0x001fc800078e00ff */
[----:B------:R-:W-:Y:S01]  /*2f90*/  IMAD R11, R8, R5, R11 ;  /* 0x00000005080b7224 */ /* 0x000fe200078e020b */
[----:B------:R-:W-:-:S03]  /*2fa0*/  IADD3 R13, P0, PT, RZ, -R10, RZ ;  /* 0x8000000aff0d7210 */ /* 0x000fc60007f1e0ff */
[----:B------:R-:W-:Y:S02]  /*2fb0*/  IMAD R11, R9, R4, R11 ;  /* 0x00000004090b7224 */ /* 0x000fe400078e020b */
[----:B------:R-:W-:-:S04]  /*2fc0*/  IMAD.HI.U32 R10, R8, R13, RZ ;  /* 0x0000000d080a7227 */ /* 0x000fc800078e00ff */
[----:B------:R-:W-:Y:S02]  /*2fd0*/  IMAD.X R15, RZ, RZ, ~R11, P0 ;  /* 0x000000ffff0f7224 */ /* 0x000fe400000e0e0b */
[----:B------:R-:W-:Y:S02]  /*2fe0*/  IMAD.MOV.U32 R11, RZ, RZ, R8 ;  /* 0x000000ffff0b7224 */ /* 0x000fe400078e0008 */
[-C--:B------:R-:W-:Y:S02]  /*2ff0*/  IMAD R17, R9, R15.reuse, RZ ;  /* 0x0000000f09117224 */ /* 0x080fe400078e02ff */
[----:B------:R-:W-:-:S04]  /*3000*/  IMAD.WIDE.U32 R10, P0, R8, R15, R10 ;  /* 0x0000000f080a7225 */ /* 0x000fc8000780000a */
[----:B------:R-:W-:-:S04]  /*3010*/  IMAD.HI.U32 R15, R9, R15, RZ ;  /* 0x0000000f090f7227 */ /* 0x000fc800078e00ff */
[----:B------:R-:W-:-:S05]  /*3020*/  IMAD.HI.U32 R10, P1, R9, R13, R10 ;  /* 0x0000000d090a7227 */ /* 0x000fca000782000a */
[----:B------:R-:W-:Y:S01]  /*3030*/  IADD3 R11, P2, PT, R17, R10, RZ ;  /* 0x0000000a110b7210 */ /* 0x000fe20007f5e0ff */
[----:B------:R-:W-:Y:S01]  /*3040*/  IMAD.X R10, R15, 0x1, R9, P0 ;  /* 0x000000010f0a7824 */ /* 0x000fe200000e0609 */
[----:B------:R-:W-:-:S03]  /*3050*/  IADD3 R17, P4, PT, RZ, -R0, RZ ;  /* 0x80000000ff117210 */ /* 0x000fc60007f9e0ff */
[----:B------:R-:W-:Y:S01]  /*3060*/  IMAD.WIDE.U32 R8, R11, R4, RZ ;  /* 0x000000040b087225 */ /* 0x000fe200078e00ff */
[----:B------:R-:W-:Y:S02]  /*3070*/  IADD3.X R13, PT, PT, RZ, RZ, R10, P2, P1 ;  /* 0x000000ffff0d7210 */ /* 0x000fe400017e240a */
[----:B------:R-:W-:Y:S01]  /*3080*/  SEL R17, R17, R0, !P3 ;  /* 0x0000000011117207 */ /* 0x000fe20005800000 */
[----:B------:R-:W-:Y:S01]  /*3090*/  IMAD R9, R11, R5, R9 ;  /* 0x000000050b097224 */ /* 0x000fe200078e0209 */
[----:B------:R-:W-:-:S03]  /*30a0*/  IADD3 R15, P0, PT, RZ, -R8, RZ ;  /* 0x80000008ff0f7210 */ /* 0x000fc60007f1e0ff */
[----:B------:R-:W-:Y:S02]  /*30b0*/  IMAD R9, R13, R4, R9 ;  /* 0x000000040d097224 */ /* 0x000fe400078e0209 */
[----:B------:R-:W-:-:S04]  /*30c0*/  IMAD.HI.U32 R10, R11, R15, RZ ;  /* 0x0000000f0b0a7227 */ /* 0x000fc800078e00ff */
[----:B------:R-:W-:Y:S02]  /*30d0*/  IMAD.X R8, RZ, RZ, ~R9, P0 ;  /* 0x000000ffff087224 */ /* 0x000fe400000e0e09 */
[----:B------:R-:W-:Y:S02]  /*30e0*/  IMAD.MOV.U32 R9, RZ, RZ, RZ ;  /* 0x000000ffff097224 */ /* 0x000fe400078e00ff */
[----:B------:R-:W-:-:S04]  /*30f0*/  IMAD.WIDE.U32 R10, P0, R11, R8, R10 ;  /* 0x000000080b0a7225 */ /* 0x000fc8000780000a */
[----:B------:R-:W-:-:S04]  /*3100*/  IMAD.HI.U32 R11, P1, R13, R15, R10 ;  /* 0x0000000f0d0b7227 */ /* 0x000fc8000782000a */
[CC--:B------:R-:W-:Y:S02]  /*3110*/  IMAD R10, R13.reuse, R8.reuse, RZ ;  /* 0x000000080d0a7224 */ /* 0x0c0fe400078e02ff */
[----:B------:R-:W-:-:S03]  /*3120*/  IMAD.HI.U32 R8, R13, R8, RZ ;  /* 0x000000080d087227 */ /* 0x000fc600078e00ff */
[----:B------:R-:W-:Y:S01]  /*3130*/  IADD3 R11, P2, PT, R10, R11, RZ ;  /* 0x0000000b0a0b7210 */ /* 0x000fe20007f5e0ff */
[----:B------:R-:W-:Y:S02]  /*3140*/  IMAD.X R10, RZ, RZ, ~R7, P4 ;  /* 0x000000ffff0a7224 */ /* 0x000fe400020e0e07 */
[----:B------:R-:W-:Y:S02]  /*3150*/  IMAD.X R13, R8, 0x1, R13, P0 ;  /* 0x00000001080d7824 */ /* 0x000fe400000e060d */
[C---:B------:R-:W-:Y:S01]  /*3160*/  IMAD.HI.U32 R8, R11.reuse, R17, RZ ;  /* 0x000000110b087227 */ /* 0x040fe200078e00ff */
[-C--:B------:R-:W-:Y:S02]  /*3170*/  SEL R10, R10, R7.reuse, !P3 ;  /* 0x000000070a0a7207 */ /* 0x080fe40005800000 */
[----:B------:R-:W-:Y:S02]  /*3180*/  IADD3.X R13, PT, PT, RZ, RZ, R13, P2, P1 ;  /* 0x000000ffff0d7210 */ /* 0x000fe400017e240d */
[----:B------:R-:W-:Y:S01]  /*3190*/  LOP3.LUT R7, R6, R7, RZ, 0x3c, !PT ;  /* 0x0000000706077212 */ /* 0x000fe200078e3cff */
[----:B------:R-:W-:-:S04]  /*31a0*/  IMAD.WIDE.U32 R8, R11, R10, R8 ;  /* 0x0000000a0b087225 */ /* 0x000fc800078e0008 */
[C---:B------:R-:W-:Y:S02]  /*31b0*/  IMAD R11, R13.reuse, R10, RZ ;  /* 0x0000000a0d0b7224 */ /* 0x040fe400078e02ff */
[----:B------:R-:W-:-:S04]  /*31c0*/  IMAD.HI.U32 R8, P0, R13, R17, R8 ;  /* 0x000000110d087227 */ /* 0x000fc80007800008 */
[----:B------:R-:W-:Y:S01]  /*31d0*/  IMAD.HI.U32 R0, R13, R10, RZ ;  /* 0x0000000a0d007227 */ /* 0x000fe200078e00ff */
[----:B------:R-:W-:-:S03]  /*31e0*/  IADD3 R11, P1, PT, R11, R8, RZ ;  /* 0x000000080b0b7210 */ /* 0x000fc60007f3e0ff */
[----:B------:R-:W-:Y:S02]  /*31f0*/  IMAD.X R0, RZ, RZ, R0, P0 ;  /* 0x000000ffff007224 */ /* 0x000fe400000e0600 */
[----:B------:R-:W-:-:S04]  /*3200*/  IMAD.WIDE.U32 R8, R11, R4, RZ ;  /* 0x000000040b087225 */ /* 0x000fc800078e00ff */
[----:B------:R-:W-:Y:S01]  /*3210*/  IMAD.X R13, RZ, RZ, R0, P1 ;  /* 0x000000ffff0d7224 */ /* 0x000fe200008e0600 */
[----:B------:R-:W-:Y:S01]  /*3220*/  IADD3 R17, P1, PT, -R8, R17, RZ ;  /* 0x0000001108117210 */ /* 0x000fe20007f3e1ff */
[----:B------:R-:W-:-:S03]  /*3230*/  IMAD R0, R11, R5, R9 ;  /* 0x000000050b007224 */ /* 0x000fc600078e0209 */
[-C--:B------:R-:W-:Y:S01]  /*3240*/  ISETP.GE.U32.AND P0, PT, R17, R4.reuse, PT ;  /* 0x000000041100720c */ /* 0x080fe20003f06070 */
[----:B------:R-:W-:-:S04]  /*3250*/  IMAD R0, R13, R4, R0 ;  /* 0x000000040d007224 */ /* 0x000fc800078e0200 */
[----:B------:R-:W-:Y:S01]  /*3260*/  IMAD.X R19, R10, 0x1, ~R0, P1 ;  /* 0x000000010a137824 */ /* 0x000fe200008e0e00 */
[----:B------:R-:W-:Y:S02]  /*3270*/  IADD3 R9, P1, PT, R17, -R4, RZ ;  /* 0x8000000411097210 */ /* 0x000fe40007f3e0ff */
[----:B------:R-:W-:Y:S02]  /*3280*/  IADD3 R0, P2, PT, R11, 0x1, RZ ;  /* 0x000000010b007810 */ /* 0x000fe40007f5e0ff */
[C---:B------:R-:W-:Y:S01]  /*3290*/  ISETP.GE.U32.AND.EX P0, PT, R19.reuse, R5, PT, P0 ;  /* 0x000000051300720c */ /* 0x040fe20003f06100 */
[----:B------:R-:W-:Y:S02]  /*32a0*/  IMAD.X R15, R19, 0x1, ~R5, P1 ;  /* 0x00000001130f7824 */ /* 0x000fe400008e0e05 */
[----:B------:R-:W-:Y:S01]  /*32b0*/  IMAD.X R8, RZ, RZ, R13, P2 ;  /* 0x000000ffff087224 */ /* 0x000fe200010e060d */
[----:B------:R-:W-:Y:S02]  /*32c0*/  SEL R9, R9, R17, P0 ;  /* 0x0000001109097207 */ /* 0x000fe40000000000 */
[----:B------:R-:W-:-:S02]  /*32d0*/  SEL R11, R0, R11, P0 ;  /* 0x0000000b000b7207 */ /* 0x000fc40000000000 */
[----:B------:R-:W-:Y:S02]  /*32e0*/  SEL R15, R15, R19, P0 ;  /* 0x000000130f0f7207 */ /* 0x000fe40000000000 */
[----:B------:R-:W-:Y:S02]  /*32f0*/  ISETP.GE.U32.AND P1, PT, R9, R4, PT ;  /* 0x000000040900720c */ /* 0x000fe40003f26070 */
[----:B------:R-:W-:Y:S02]  /*3300*/  SEL R0, R8, R13, P0 ;  /* 0x0000000d08007207 */ /* 0x000fe40000000000 */
[----:B------:R-:W-:Y:S02]  /*3310*/  IADD3 R4, P2, PT, R11, 0x1, RZ ;  /* 0x000000010b047810 */ /* 0x000fe40007f5e0ff */
[----:B------:R-:W-:Y:S02]  /*3320*/  ISETP.GE.U32.AND.EX P0, PT, R15, R5, PT, P1 ;  /* 0x000000050f00720c */ /* 0x000fe40003f06110 */
[----:B------:R-:W-:Y:S01]  /*3330*/  ISETP.GE.AND P1, PT, R7, RZ, PT ;  /* 0x000000ff0700720c */ /* 0x000fe20003f26270 */
[----:B------:R-:W-:Y:S01]  /*3340*/  IMAD.X R5, RZ, RZ, R0, P2 ;  /* 0x000000ffff057224 */ /* 0x000fe200010e0600 */
[----:B------:R-:W-:-:S04]  /*3350*/  SEL R4, R4, R11, P0 ;  /* 0x0000000b04047207 */ /* 0x000fc80000000000 */
[----:B------:R-:W-:Y:S02]  /*3360*/  SEL R5, R5, R0, P0 ;  /* 0x0000000005057207 */ /* 0x000fe40000000000 */
[-C--:B------:R-:W-:Y:S02]  /*3370*/  IADD3 R9, P2, PT, RZ, -R4.reuse, RZ ;  /* 0x80000004ff097210 */ /* 0x080fe40007f5e0ff */
[----:B------:R-:W-:Y:S01]  /*3380*/  ISETP.NE.U32.AND P0, PT, R3, RZ, PT ;  /* 0x000000ff0300720c */ /* 0x000fe20003f05070 */
[----:B------:R-:W-:Y:S01]  /*3390*/  IMAD.MOV.U32 R3, RZ, RZ, 0x0 ;  /* 0x00000000ff037424 */ /* 0x000fe200078e00ff */
[----:B------:R-:W-:Y:S01]  /*33a0*/  SEL R4, R9, R4, !P1 ;  /* 0x0000000409047207 */ /* 0x000fe20004800000 */
[----:B------:R-:W-:Y:S01]  /*33b0*/  IMAD.X R0, RZ, RZ, ~R5, P2 ;  /* 0x000000ffff007224 */ /* 0x000fe200010e0e05 */
[----:B------:R-:W-:-:S04]  /*33c0*/  ISETP.NE.AND.EX P0, PT, R6, RZ, PT, P0 ;  /* 0x000000ff0600720c */ /* 0x000fc80003f05300 */
[----:B------:R-:W-:Y:S02]  /*33d0*/  SEL R5, R0, R5, !P1 ;  /* 0x0000000500057207 */ /* 0x000fe40004800000 */
[----:B------:R-:W-:Y:S02]  /*33e0*/  SEL R4, R4, 0xffffffff, P0 ;  /* 0xffffffff04047807 */ /* 0x000fe40000000000 */
[----:B------:R-:W-:Y:S01]  /*33f0*/  SEL R5, R5, 0xffffffff, P0 ;  /* 0xffffffff05057807 */ /* 0x000fe20000000000 */
[----:B------:R-:W-:Y:S06]  /*3400*/  RET.REL.NODEC R2 `(_Z10find_valuePclPllS0_S0_llS_iS0_) ;  /* 0xffffffc802fc7950 */ /* 0x000fec0003c3ffff */
.L_x_66:
[----:B------:R-:W-:-:S00]  /*3410*/  BRA `(.L_x_66) ;  /* 0xfffffffc00fc7947 */ /* 0x000fc0000383ffff */
[----:B------:R-:W-:-:S00]  /*3420*/  NOP ;  /* 0x0000000000007918 */ /* 0x000fc00000000000 */
        /* <DEDUP_REMOVED lines=13> */
.L_x_67:


//--------------------- .nv.global.init           --------------------------
	.section	.nv.global.init,"aw",@progbits
.nv.global.init:
	.type		$str$5,@object
	.size		$str$5,($str$4 - $str$5)
$str$5:
        /*0000*/ 	.byte	0x66, 0x61, 0x6c, 0x73, 0x65, 0x00
	.type		$str$4,@object
	.size		$str$4,($str$2 - $str$4)
$str$4:
        /*0006*/ 	.byte	0x6a, 0x20, 0x3c, 0x20, 0x6e, 0x00
	.type		$str$2,@object
	.size		$str$2,($str$1 - $str$2)
$str$2:
        /*000c*/ 	.byte	0x69, 0x20, 0x3c, 0x3d, 0x20, 0x33, 0x35, 0x00
	.type		$str$1,@object
	.size		$str$1,($str - $str$1)
$str$1:
        /*0014*/ 	.byte	0x2f, 0x74, 0x6d, 0x70, 0x2f, 0x73, 0x61, 0x73, 0x73, 0x5f, 0x63, 0x75, 0x5f, 0x67, 0x64, 0x38
        /*0024*/ 	.byte	0x71, 0x33, 0x67, 0x6b, 0x76, 0x2f, 0x6b, 0x2e, 0x63, 0x75, 0x00
	.type		$str,@object
	.size		$str,($str$6 - $str)
$str:
        /*002f*/ 	.byte	0x72, 0x65, 0x73, 0x75, 0x6c, 0x74, 0x5f, 0x69, 0x6e, 0x64, 0x65, 0x78, 0x20, 0x3c, 0x20, 0x72
        /*003f*/ 	.byte	0x65, 0x73, 0x75, 0x6c, 0x74, 0x5f, 0x73, 0x69, 0x7a, 0x65, 0x00
	.type		$str$6,@object
	.size		$str$6,(__unnamed_1 - $str$6)
$str$6:
        /*004a*/ 	.byte	0x73, 0x74, 0x72, 0x69, 0x6e, 0x67, 0x5f, 0x65, 0x6e, 0x64, 0x5f, 0x69, 0x6e, 0x64, 0x65, 0x78
        /*005a*/ 	.byte	0x20, 0x3e, 0x3d, 0x20, 0x6e, 0x65, 0x77, 0x5f, 0x6c, 0x69, 0x6e, 0x65, 0x5f, 0x73, 0x74, 0x61
        /*006a*/ 	.byte	0x72, 0x74, 0x00
	.type		__unnamed_1,@object
	.size		__unnamed_1,($str$3 - __unnamed_1)
__unnamed_1:
        /*006d*/ 	.byte	0x76, 0x6f, 0x69, 0x64, 0x20, 0x66, 0x69, 0x6e, 0x64, 0x5f, 0x76, 0x61, 0x6c, 0x75, 0x65, 0x28
        /*007d*/ 	.byte	0x63, 0x68, 0x61, 0x72, 0x20, 0x2a, 0x2c, 0x20, 0x6c, 0x6f, 0x6e, 0x67, 0x2c, 0x20, 0x6c, 0x6f
        /*008d*/ 	.byte	0x6e, 0x67, 0x20, 0x2a, 0x2c, 0x20, 0x6c, 0x6f, 0x6e, 0x67, 0x2c, 0x20, 0x6c, 0x6f, 0x6e, 0x67
        /*009d*/ 	.byte	0x20, 0x2a, 0x2c, 0x20, 0x6c, 0x6f, 0x6e, 0x67, 0x20, 0x2a, 0x2c, 0x20, 0x6c, 0x6f, 0x6e, 0x67
        /*00ad*/ 	.byte	0x2c, 0x20, 0x6c, 0x6f, 0x6e, 0x67, 0x2c, 0x20, 0x63, 0x68, 0x61, 0x72, 0x20, 0x2a, 0x2c, 0x20
        /*00bd*/ 	.byte	0x69, 0x6e, 0x74, 0x2c, 0x20, 0x6c, 0x6f, 0x6e, 0x67, 0x20, 0x2a, 0x29, 0x00
	.type		$str$3,@object
	.size		$str$3,(.L_4 - $str$3)
$str$3:
        /*00ca*/ 	.byte	0x63, 0x75, 0x72, 0x72, 0x65, 0x6e, 0x74, 0x5f, 0x63, 0x68, 0x61, 0x72, 0x61, 0x63, 0x74, 0x65
        /*00da*/ 	.byte	0x72, 0x20, 0x3d, 0x3d, 0x20, 0x27, 0x5c, 0x6e, 0x27, 0x20, 0x7c, 0x7c, 0x20, 0x63, 0x75, 0x72
        /*00ea*/ 	.byte	0x72, 0x65, 0x6e, 0x74, 0x5f, 0x63, 0x68, 0x61, 0x72, 0x61, 0x63, 0x74, 0x65, 0x72, 0x20, 0x3d
        /*00fa*/ 	.byte	0x3d, 0x20, 0x27, 0x5c, 0x72, 0x27, 0x20, 0x7c, 0x7c, 0x20, 0x63, 0x75, 0x72, 0x72, 0x65, 0x6e
        /*010a*/ 	.byte	0x74, 0x5f, 0x63, 0x68, 0x61, 0x72, 0x61, 0x63, 0x74, 0x65, 0x72, 0x20, 0x3d, 0x3d, 0x20, 0x27
        /*011a*/ 	.byte	0x5c, 0x74, 0x27, 0x20, 0x7c, 0x7c, 0x20, 0x63, 0x75, 0x72, 0x72, 0x65, 0x6e, 0x74, 0x5f, 0x63
        /*012a*/ 	.byte	0x68, 0x61, 0x72, 0x61, 0x63, 0x74, 0x65, 0x72, 0x20, 0x3d, 0x3d, 0x20, 0x27, 0x20, 0x27, 0x00
.L_4:


//--------------------- .nv.shared.reserved.0     --------------------------
	.section	.nv.shared.reserved.0,"aw",@nobits
	.weak		__nv_reservedSMEM_offset_0_alias
	.size		__nv_reservedSMEM_offset_0_alias, 0, 64
	.other		__nv_reservedSMEM_offset_0_alias,@"STO_CUDA_RESERVED_SHARED STV_DEFAULT"
__nv_reservedSMEM_offset_0_alias:
	.zero		0
	.zero		64


//--------------------- .nv.constant0._Z10find_valuePclPllS0_S0_llS_iS0_ --------------------------
	.section	.nv.constant0._Z10find_valuePclPllS0_S0_llS_iS0_,"a",@progbits
	.sectionflags	@""
	.align	4
.nv.constant0._Z10find_valuePclPllS0_S0_llS_iS0_:
	.zero		984


//--------------------- SYMBOLS --------------------------

	.type		.nv.reservedSmem.offset0,@object
	.size		.nv.reservedSmem.offset0,0x4
	.type		__assertfail,@function
